//
// Generated by NVIDIA NVVM Compiler
//
// Compiler Build ID: CL-36424714
// Cuda compilation tools, release 13.0, V13.0.88
// Based on NVVM 20.0.0
//

.version 9.0
.target sm_100
.address_size 64

	// .globl	copykernelAoS_no_trans32_32bit
// _ZZ24copykernelAoSsharedmultiILi32EiLi8EEvPfS0_S0_T0_S1_iE9tmp_d_dst has been demoted
// _ZZ24copykernelAoSsharedmultiILi32EiLi4EEvPfS0_S0_T0_S1_iE9tmp_d_dst has been demoted

.visible .entry copykernelAoS_no_trans32_32bit(
	.param .u64 .ptr .align 1 copykernelAoS_no_trans32_32bit_param_0,
	.param .u64 .ptr .align 1 copykernelAoS_no_trans32_32bit_param_1,
	.param .u64 .ptr .align 1 copykernelAoS_no_trans32_32bit_param_2,
	.param .u32 copykernelAoS_no_trans32_32bit_param_3,
	.param .u32 copykernelAoS_no_trans32_32bit_param_4,
	.param .u32 copykernelAoS_no_trans32_32bit_param_5
)
{
	.reg .b32 	%r<11>;
	.reg .b32 	%f<2>;
	.reg .b64 	%rd<8>;

	ld.param.u64 	%rd1, [copykernelAoS_no_trans32_32bit_param_0];
	ld.param.u64 	%rd2, [copykernelAoS_no_trans32_32bit_param_2];
	cvta.to.global.u64 	%rd3, %rd2;
	cvta.to.global.u64 	%rd4, %rd1;
	mov.u32 	%r1, %ctaid.x;
	mov.u32 	%r2, %ctaid.y;
	mov.u32 	%r3, %nctaid.x;
	mad.lo.s32 	%r4, %r2, %r3, %r1;
	mov.u32 	%r5, %ntid.x;
	mov.u32 	%r6, %ntid.y;
	mov.u32 	%r7, %tid.y;
	mov.u32 	%r8, %tid.x;
	mad.lo.s32 	%r9, %r4, %r6, %r7;
	mad.lo.s32 	%r10, %r9, %r5, %r8;
	mul.wide.s32 	%rd5, %r10, 4;
	add.s64 	%rd6, %rd4, %rd5;
	ld.global.f32 	%f1, [%rd6];
	add.s64 	%rd7, %rd3, %rd5;
	st.global.f32 	[%rd7], %f1;
	ret;

}
	// .globl	copykernelAoS_trans232_32bit
.visible .entry copykernelAoS_trans232_32bit(
	.param .u64 .ptr .align 1 copykernelAoS_trans232_32bit_param_0,
	.param .u64 .ptr .align 1 copykernelAoS_trans232_32bit_param_1,
	.param .u64 .ptr .align 1 copykernelAoS_trans232_32bit_param_2,
	.param .u32 copykernelAoS_trans232_32bit_param_3,
	.param .u32 copykernelAoS_trans232_32bit_param_4,
	.param .u32 copykernelAoS_trans232_32bit_param_5
)
{
	.reg .b32 	%r<17>;
	.reg .b32 	%f<2>;
	.reg .b64 	%rd<9>;

	ld.param.u64 	%rd1, [copykernelAoS_trans232_32bit_param_0];
	ld.param.u64 	%rd2, [copykernelAoS_trans232_32bit_param_2];
	ld.param.u32 	%r1, [copykernelAoS_trans232_32bit_param_4];
	ld.param.u32 	%r2, [copykernelAoS_trans232_32bit_param_5];
	cvta.to.global.u64 	%rd3, %rd2;
	cvta.to.global.u64 	%rd4, %rd1;
	mov.u32 	%r3, %ctaid.x;
	mov.u32 	%r4, %ctaid.y;
	mov.u32 	%r5, %nctaid.x;
	mad.lo.s32 	%r6, %r4, %r5, %r3;
	mov.u32 	%r7, %ntid.x;
	mov.u32 	%r8, %ntid.y;
	mov.u32 	%r9, %tid.y;
	mov.u32 	%r10, %tid.x;
	mad.lo.s32 	%r11, %r6, %r8, %r9;
	mad.lo.s32 	%r12, %r11, %r7, %r10;
	div.s32 	%r13, %r12, %r2;
	mul.lo.s32 	%r14, %r13, %r2;
	sub.s32 	%r15, %r12, %r14;
	mad.lo.s32 	%r16, %r15, %r1, %r13;
	mul.wide.s32 	%rd5, %r16, 4;
	add.s64 	%rd6, %rd4, %rd5;
	ld.global.f32 	%f1, [%rd6];
	mul.wide.s32 	%rd7, %r12, 4;
	add.s64 	%rd8, %rd3, %rd7;
	st.global.f32 	[%rd8], %f1;
	ret;

}
	// .globl	copykernelAoS_no_trans_multi32_32bit
.visible .entry copykernelAoS_no_trans_multi32_32bit(
	.param .u64 .ptr .align 1 copykernelAoS_no_trans_multi32_32bit_param_0,
	.param .u64 .ptr .align 1 copykernelAoS_no_trans_multi32_32bit_param_1,
	.param .u64 .ptr .align 1 copykernelAoS_no_trans_multi32_32bit_param_2,
	.param .u32 copykernelAoS_no_trans_multi32_32bit_param_3,
	.param .u32 copykernelAoS_no_trans_multi32_32bit_param_4,
	.param .u32 copykernelAoS_no_trans_multi32_32bit_param_5
)
{
	.reg .b32 	%r<11>;
	.reg .b32 	%f<9>;
	.reg .b64 	%rd<8>;

	ld.param.u64 	%rd1, [copykernelAoS_no_trans_multi32_32bit_param_0];
	ld.param.u64 	%rd2, [copykernelAoS_no_trans_multi32_32bit_param_2];
	mov.u32 	%r1, %ctaid.x;
	mov.u32 	%r2, %ctaid.y;
	mov.u32 	%r3, %nctaid.x;
	mad.lo.s32 	%r4, %r2, %r3, %r1;
	mov.u32 	%r5, %ntid.x;
	mov.u32 	%r6, %ntid.y;
	mov.u32 	%r7, %tid.y;
	mov.u32 	%r8, %tid.x;
	mad.lo.s32 	%r9, %r4, %r6, %r7;
	mad.lo.s32 	%r10, %r9, %r5, %r8;
	cvta.to.global.u64 	%rd3, %rd1;
	cvta.to.global.u64 	%rd4, %rd2;
	mul.wide.s32 	%rd5, %r10, 4;
	add.s64 	%rd6, %rd3, %rd5;
	ld.global.f32 	%f1, [%rd6];
	add.s64 	%rd7, %rd4, %rd5;
	st.global.f32 	[%rd7], %f1;
	ld.global.f32 	%f2, [%rd6+4];
	st.global.f32 	[%rd7+4], %f2;
	ld.global.f32 	%f3, [%rd6+8];
	st.global.f32 	[%rd7+8], %f3;
	ld.global.f32 	%f4, [%rd6+12];
	st.global.f32 	[%rd7+12], %f4;
	ld.global.f32 	%f5, [%rd6+16];
	st.global.f32 	[%rd7+16], %f5;
	ld.global.f32 	%f6, [%rd6+20];
	st.global.f32 	[%rd7+20], %f6;
	ld.global.f32 	%f7, [%rd6+24];
	st.global.f32 	[%rd7+24], %f7;
	ld.global.f32 	%f8, [%rd6+28];
	st.global.f32 	[%rd7+28], %f8;
	ret;

}
	// .globl	copykernelAoS_trans_multi32_32bit_8
.visible .entry copykernelAoS_trans_multi32_32bit_8(
	.param .u64 .ptr .align 1 copykernelAoS_trans_multi32_32bit_8_param_0,
	.param .u64 .ptr .align 1 copykernelAoS_trans_multi32_32bit_8_param_1,
	.param .u64 .ptr .align 1 copykernelAoS_trans_multi32_32bit_8_param_2,
	.param .u32 copykernelAoS_trans_multi32_32bit_8_param_3,
	.param .u32 copykernelAoS_trans_multi32_32bit_8_param_4,
	.param .u32 copykernelAoS_trans_multi32_32bit_8_param_5
)
{
	.reg .pred 	%p<2>;
	.reg .b32 	%r<51>;
	.reg .b32 	%f<9>;
	.reg .b64 	%rd<23>;

	ld.param.u64 	%rd1, [copykernelAoS_trans_multi32_32bit_8_param_0];
	ld.param.u64 	%rd2, [copykernelAoS_trans_multi32_32bit_8_param_2];
	ld.param.u32 	%r1, [copykernelAoS_trans_multi32_32bit_8_param_4];
	ld.param.u32 	%r2, [copykernelAoS_trans_multi32_32bit_8_param_5];
	mov.u32 	%r3, %ctaid.x;
	mov.u32 	%r4, %ctaid.y;
	mov.u32 	%r5, %nctaid.x;
	mad.lo.s32 	%r6, %r4, %r5, %r3;
	mov.u32 	%r7, %ntid.x;
	mov.u32 	%r8, %ntid.y;
	mov.u32 	%r9, %tid.y;
	mov.u32 	%r10, %tid.x;
	mad.lo.s32 	%r11, %r6, %r8, %r9;
	mad.lo.s32 	%r12, %r11, %r7, %r10;
	div.s32 	%r13, 8, %r2;
	mul.lo.s32 	%r14, %r13, %r12;
	shl.b32 	%r15, %r12, 3;
	cvta.to.global.u64 	%rd3, %rd1;
	cvta.to.global.u64 	%rd4, %rd2;
	mul.wide.s32 	%rd5, %r14, 4;
	add.s64 	%rd6, %rd3, %rd5;
	ld.global.f32 	%f1, [%rd6];
	mul.wide.s32 	%rd7, %r15, 4;
	add.s64 	%rd8, %rd4, %rd7;
	st.global.f32 	[%rd8], %f1;
	rem.s32 	%r16, 1, %r2;
	mad.lo.s32 	%r17, %r16, %r1, %r14;
	add.s32 	%r18, %r2, 1;
	setp.lt.u32 	%p1, %r18, 3;
	selp.b32 	%r19, %r2, 0, %p1;
	add.s32 	%r20, %r17, %r19;
	mul.wide.s32 	%rd9, %r20, 4;
	add.s64 	%rd10, %rd3, %rd9;
	ld.global.f32 	%f2, [%rd10];
	st.global.f32 	[%rd8+4], %f2;
	div.s32 	%r21, 2, %r2;
	mul.lo.s32 	%r22, %r21, %r2;
	sub.s32 	%r23, 2, %r22;
	mad.lo.s32 	%r24, %r23, %r1, %r14;
	add.s32 	%r25, %r24, %r21;
	mul.wide.s32 	%rd11, %r25, 4;
	add.s64 	%rd12, %rd3, %rd11;
	ld.global.f32 	%f3, [%rd12];
	st.global.f32 	[%rd8+8], %f3;
	div.s32 	%r26, 3, %r2;
	mul.lo.s32 	%r27, %r26, %r2;
	sub.s32 	%r28, 3, %r27;
	mad.lo.s32 	%r29, %r28, %r1, %r14;
	add.s32 	%r30, %r29, %r26;
	mul.wide.s32 	%rd13, %r30, 4;
	add.s64 	%rd14, %rd3, %rd13;
	ld.global.f32 	%f4, [%rd14];
	st.global.f32 	[%rd8+12], %f4;
	div.s32 	%r31, 4, %r2;
	mul.lo.s32 	%r32, %r31, %r2;
	sub.s32 	%r33, 4, %r32;
	mad.lo.s32 	%r34, %r33, %r1, %r14;
	add.s32 	%r35, %r34, %r31;
	mul.wide.s32 	%rd15, %r35, 4;
	add.s64 	%rd16, %rd3, %rd15;
	ld.global.f32 	%f5, [%rd16];
	st.global.f32 	[%rd8+16], %f5;
	div.s32 	%r36, 5, %r2;
	mul.lo.s32 	%r37, %r36, %r2;
	sub.s32 	%r38, 5, %r37;
	mad.lo.s32 	%r39, %r38, %r1, %r14;
	add.s32 	%r40, %r39, %r36;
	mul.wide.s32 	%rd17, %r40, 4;
	add.s64 	%rd18, %rd3, %rd17;
	ld.global.f32 	%f6, [%rd18];
	st.global.f32 	[%rd8+20], %f6;
	div.s32 	%r41, 6, %r2;
	mul.lo.s32 	%r42, %r41, %r2;
	sub.s32 	%r43, 6, %r42;
	mad.lo.s32 	%r44, %r43, %r1, %r14;
	add.s32 	%r45, %r44, %r41;
	mul.wide.s32 	%rd19, %r45, 4;
	add.s64 	%rd20, %rd3, %rd19;
	ld.global.f32 	%f7, [%rd20];
	st.global.f32 	[%rd8+24], %f7;
	div.s32 	%r46, 7, %r2;
	mul.lo.s32 	%r47, %r46, %r2;
	sub.s32 	%r48, 7, %r47;
	mad.lo.s32 	%r49, %r48, %r1, %r14;
	add.s32 	%r50, %r49, %r46;
	mul.wide.s32 	%rd21, %r50, 4;
	add.s64 	%rd22, %rd3, %rd21;
	ld.global.f32 	%f8, [%rd22];
	st.global.f32 	[%rd8+28], %f8;
	ret;

}
	// .globl	copykernelAoS_trans_multi32_32bit_4
.visible .entry copykernelAoS_trans_multi32_32bit_4(
	.param .u64 .ptr .align 1 copykernelAoS_trans_multi32_32bit_4_param_0,
	.param .u64 .ptr .align 1 copykernelAoS_trans_multi32_32bit_4_param_1,
	.param .u64 .ptr .align 1 copykernelAoS_trans_multi32_32bit_4_param_2,
	.param .u32 copykernelAoS_trans_multi32_32bit_4_param_3,
	.param .u32 copykernelAoS_trans_multi32_32bit_4_param_4,
	.param .u32 copykernelAoS_trans_multi32_32bit_4_param_5
)
{
	.reg .pred 	%p<2>;
	.reg .b32 	%r<31>;
	.reg .b32 	%f<5>;
	.reg .b64 	%rd<15>;

	ld.param.u64 	%rd1, [copykernelAoS_trans_multi32_32bit_4_param_0];
	ld.param.u64 	%rd2, [copykernelAoS_trans_multi32_32bit_4_param_2];
	ld.param.u32 	%r1, [copykernelAoS_trans_multi32_32bit_4_param_4];
	ld.param.u32 	%r2, [copykernelAoS_trans_multi32_32bit_4_param_5];
	mov.u32 	%r3, %ctaid.x;
	mov.u32 	%r4, %ctaid.y;
	mov.u32 	%r5, %nctaid.x;
	mad.lo.s32 	%r6, %r4, %r5, %r3;
	mov.u32 	%r7, %ntid.x;
	mov.u32 	%r8, %ntid.y;
	mov.u32 	%r9, %tid.y;
	mov.u32 	%r10, %tid.x;
	mad.lo.s32 	%r11, %r6, %r8, %r9;
	mad.lo.s32 	%r12, %r11, %r7, %r10;
	div.s32 	%r13, 4, %r2;
	mul.lo.s32 	%r14, %r13, %r12;
	shl.b32 	%r15, %r12, 2;
	cvta.to.global.u64 	%rd3, %rd1;
	cvta.to.global.u64 	%rd4, %rd2;
	mul.wide.s32 	%rd5, %r14, 4;
	add.s64 	%rd6, %rd3, %rd5;
	ld.global.f32 	%f1, [%rd6];
	mul.wide.s32 	%rd7, %r15, 4;
	add.s64 	%rd8, %rd4, %rd7;
	st.global.f32 	[%rd8], %f1;
	rem.s32 	%r16, 1, %r2;
	mad.lo.s32 	%r17, %r16, %r1, %r14;
	add.s32 	%r18, %r2, 1;
	setp.lt.u32 	%p1, %r18, 3;
	selp.b32 	%r19, %r2, 0, %p1;
	add.s32 	%r20, %r17, %r19;
	mul.wide.s32 	%rd9, %r20, 4;
	add.s64 	%rd10, %rd3, %rd9;
	ld.global.f32 	%f2, [%rd10];
	st.global.f32 	[%rd8+4], %f2;
	div.s32 	%r21, 2, %r2;
	mul.lo.s32 	%r22, %r21, %r2;
	sub.s32 	%r23, 2, %r22;
	mad.lo.s32 	%r24, %r23, %r1, %r14;
	add.s32 	%r25, %r24, %r21;
	mul.wide.s32 	%rd11, %r25, 4;
	add.s64 	%rd12, %rd3, %rd11;
	ld.global.f32 	%f3, [%rd12];
	st.global.f32 	[%rd8+8], %f3;
	div.s32 	%r26, 3, %r2;
	mul.lo.s32 	%r27, %r26, %r2;
	sub.s32 	%r28, 3, %r27;
	mad.lo.s32 	%r29, %r28, %r1, %r14;
	add.s32 	%r30, %r29, %r26;
	mul.wide.s32 	%rd13, %r30, 4;
	add.s64 	%rd14, %rd3, %rd13;
	ld.global.f32 	%f4, [%rd14];
	st.global.f32 	[%rd8+12], %f4;
	ret;

}
	// .globl	copykernelAoSsharedmulti32_32bit_8
.visible .entry copykernelAoSsharedmulti32_32bit_8(
	.param .u64 .ptr .align 1 copykernelAoSsharedmulti32_32bit_8_param_0,
	.param .u64 .ptr .align 1 copykernelAoSsharedmulti32_32bit_8_param_1,
	.param .u64 .ptr .align 1 copykernelAoSsharedmulti32_32bit_8_param_2,
	.param .u32 copykernelAoSsharedmulti32_32bit_8_param_3,
	.param .u32 copykernelAoSsharedmulti32_32bit_8_param_4,
	.param .u32 copykernelAoSsharedmulti32_32bit_8_param_5
)
{
	.reg .pred 	%p<2>;
	.reg .b32 	%r<59>;
	.reg .b32 	%f<9>;
	.reg .b64 	%rd<23>;
	// demoted variable
	.shared .align 4 .b8 _ZZ24copykernelAoSsharedmultiILi32EiLi8EEvPfS0_S0_T0_S1_iE9tmp_d_dst[1024];
	ld.param.u64 	%rd1, [copykernelAoSsharedmulti32_32bit_8_param_0];
	ld.param.u64 	%rd2, [copykernelAoSsharedmulti32_32bit_8_param_2];
	ld.param.u32 	%r1, [copykernelAoSsharedmulti32_32bit_8_param_4];
	ld.param.u32 	%r2, [copykernelAoSsharedmulti32_32bit_8_param_5];
	mov.u32 	%r3, %ctaid.x;
	mov.u32 	%r4, %ctaid.y;
	mov.u32 	%r5, %nctaid.x;
	mad.lo.s32 	%r6, %r4, %r5, %r3;
	mov.u32 	%r7, %ntid.x;
	mov.u32 	%r8, %ntid.y;
	mov.u32 	%r9, %tid.y;
	mov.u32 	%r10, %tid.x;
	mad.lo.s32 	%r11, %r6, %r8, %r9;
	mad.lo.s32 	%r12, %r11, %r7, %r10;
	div.s32 	%r13, 8, %r2;
	mul.lo.s32 	%r14, %r13, %r12;
	shl.b32 	%r15, %r12, 3;
	shr.s32 	%r16, %r12, 31;
	shr.u32 	%r17, %r16, 27;
	add.s32 	%r18, %r12, %r17;
	and.b32  	%r19, %r18, 134217696;
	sub.s32 	%r20, %r12, %r19;
	cvta.to.global.u64 	%rd3, %rd1;
	cvta.to.global.u64 	%rd4, %rd2;
	mul.wide.s32 	%rd5, %r14, 4;
	add.s64 	%rd6, %rd3, %rd5;
	ld.global.f32 	%f1, [%rd6];
	shl.b32 	%r21, %r20, 5;
	mov.u32 	%r22, _ZZ24copykernelAoSsharedmultiILi32EiLi8EEvPfS0_S0_T0_S1_iE9tmp_d_dst;
	add.s32 	%r23, %r22, %r21;
	st.shared.f32 	[%r23], %f1;
	mul.wide.s32 	%rd7, %r15, 4;
	add.s64 	%rd8, %rd4, %rd7;
	st.global.f32 	[%rd8], %f1;
	rem.s32 	%r24, 1, %r2;
	mad.lo.s32 	%r25, %r24, %r1, %r14;
	add.s32 	%r26, %r2, 1;
	setp.lt.u32 	%p1, %r26, 3;
	selp.b32 	%r27, %r2, 0, %p1;
	add.s32 	%r28, %r25, %r27;
	mul.wide.s32 	%rd9, %r28, 4;
	add.s64 	%rd10, %rd3, %rd9;
	ld.global.f32 	%f2, [%rd10];
	st.shared.f32 	[%r23+4], %f2;
	st.global.f32 	[%rd8+4], %f2;
	div.s32 	%r29, 2, %r2;
	mul.lo.s32 	%r30, %r29, %r2;
	sub.s32 	%r31, 2, %r30;
	mad.lo.s32 	%r32, %r31, %r1, %r14;
	add.s32 	%r33, %r32, %r29;
	mul.wide.s32 	%rd11, %r33, 4;
	add.s64 	%rd12, %rd3, %rd11;
	ld.global.f32 	%f3, [%rd12];
	st.shared.f32 	[%r23+8], %f3;
	st.global.f32 	[%rd8+8], %f3;
	div.s32 	%r34, 3, %r2;
	mul.lo.s32 	%r35, %r34, %r2;
	sub.s32 	%r36, 3, %r35;
	mad.lo.s32 	%r37, %r36, %r1, %r14;
	add.s32 	%r38, %r37, %r34;
	mul.wide.s32 	%rd13, %r38, 4;
	add.s64 	%rd14, %rd3, %rd13;
	ld.global.f32 	%f4, [%rd14];
	st.shared.f32 	[%r23+12], %f4;
	st.global.f32 	[%rd8+12], %f4;
	div.s32 	%r39, 4, %r2;
	mul.lo.s32 	%r40, %r39, %r2;
	sub.s32 	%r41, 4, %r40;
	mad.lo.s32 	%r42, %r41, %r1, %r14;
	add.s32 	%r43, %r42, %r39;
	mul.wide.s32 	%rd15, %r43, 4;
	add.s64 	%rd16, %rd3, %rd15;
	ld.global.f32 	%f5, [%rd16];
	st.shared.f32 	[%r23+16], %f5;
	st.global.f32 	[%rd8+16], %f5;
	div.s32 	%r44, 5, %r2;
	mul.lo.s32 	%r45, %r44, %r2;
	sub.s32 	%r46, 5, %r45;
	mad.lo.s32 	%r47, %r46, %r1, %r14;
	add.s32 	%r48, %r47, %r44;
	mul.wide.s32 	%rd17, %r48, 4;
	add.s64 	%rd18, %rd3, %rd17;
	ld.global.f32 	%f6, [%rd18];
	st.shared.f32 	[%r23+20], %f6;
	st.global.f32 	[%rd8+20], %f6;
	div.s32 	%r49, 6, %r2;
	mul.lo.s32 	%r50, %r49, %r2;
	sub.s32 	%r51, 6, %r50;
	mad.lo.s32 	%r52, %r51, %r1, %r14;
	add.s32 	%r53, %r52, %r49;
	mul.wide.s32 	%rd19, %r53, 4;
	add.s64 	%rd20, %rd3, %rd19;
	ld.global.f32 	%f7, [%rd20];
	st.shared.f32 	[%r23+24], %f7;
	st.global.f32 	[%rd8+24], %f7;
	div.s32 	%r54, 7, %r2;
	mul.lo.s32 	%r55, %r54, %r2;
	sub.s32 	%r56, 7, %r55;
	mad.lo.s32 	%r57, %r56, %r1, %r14;
	add.s32 	%r58, %r57, %r54;
	mul.wide.s32 	%rd21, %r58, 4;
	add.s64 	%rd22, %rd3, %rd21;
	ld.global.f32 	%f8, [%rd22];
	st.shared.f32 	[%r23+28], %f8;
	st.global.f32 	[%rd8+28], %f8;
	ret;

}
	// .globl	copykernelAoSsharedmulti32_32bit_4
.visible .entry copykernelAoSsharedmulti32_32bit_4(
	.param .u64 .ptr .align 1 copykernelAoSsharedmulti32_32bit_4_param_0,
	.param .u64 .ptr .align 1 copykernelAoSsharedmulti32_32bit_4_param_1,
	.param .u64 .ptr .align 1 copykernelAoSsharedmulti32_32bit_4_param_2,
	.param .u32 copykernelAoSsharedmulti32_32bit_4_param_3,
	.param .u32 copykernelAoSsharedmulti32_32bit_4_param_4,
	.param .u32 copykernelAoSsharedmulti32_32bit_4_param_5
)
{
	.reg .pred 	%p<2>;
	.reg .b32 	%r<39>;
	.reg .b32 	%f<5>;
	.reg .b64 	%rd<15>;
	// demoted variable
	.shared .align 4 .b8 _ZZ24copykernelAoSsharedmultiILi32EiLi4EEvPfS0_S0_T0_S1_iE9tmp_d_dst[512];
	ld.param.u64 	%rd1, [copykernelAoSsharedmulti32_32bit_4_param_0];
	ld.param.u64 	%rd2, [copykernelAoSsharedmulti32_32bit_4_param_2];
	ld.param.u32 	%r1, [copykernelAoSsharedmulti32_32bit_4_param_4];
	ld.param.u32 	%r2, [copykernelAoSsharedmulti32_32bit_4_param_5];
	mov.u32 	%r3, %ctaid.x;
	mov.u32 	%r4, %ctaid.y;
	mov.u32 	%r5, %nctaid.x;
	mad.lo.s32 	%r6, %r4, %r5, %r3;
	mov.u32 	%r7, %ntid.x;
	mov.u32 	%r8, %ntid.y;
	mov.u32 	%r9, %tid.y;
	mov.u32 	%r10, %tid.x;
	mad.lo.s32 	%r11, %r6, %r8, %r9;
	mad.lo.s32 	%r12, %r11, %r7, %r10;
	div.s32 	%r13, 4, %r2;
	mul.lo.s32 	%r14, %r13, %r12;
	shl.b32 	%r15, %r12, 2;
	shr.s32 	%r16, %r12, 31;
	shr.u32 	%r17, %r16, 27;
	add.s32 	%r18, %r12, %r17;
	and.b32  	%r19, %r18, 268435424;
	sub.s32 	%r20, %r12, %r19;
	cvta.to.global.u64 	%rd3, %rd1;
	cvta.to.global.u64 	%rd4, %rd2;
	mul.wide.s32 	%rd5, %r14, 4;
	add.s64 	%rd6, %rd3, %rd5;
	ld.global.f32 	%f1, [%rd6];
	shl.b32 	%r21, %r20, 4;
	mov.u32 	%r22, _ZZ24copykernelAoSsharedmultiILi32EiLi4EEvPfS0_S0_T0_S1_iE9tmp_d_dst;
	add.s32 	%r23, %r22, %r21;
	st.shared.f32 	[%r23], %f1;
	mul.wide.s32 	%rd7, %r15, 4;
	add.s64 	%rd8, %rd4, %rd7;
	st.global.f32 	[%rd8], %f1;
	rem.s32 	%r24, 1, %r2;
	mad.lo.s32 	%r25, %r24, %r1, %r14;
	add.s32 	%r26, %r2, 1;
	setp.lt.u32 	%p1, %r26, 3;
	selp.b32 	%r27, %r2, 0, %p1;
	add.s32 	%r28, %r25, %r27;
	mul.wide.s32 	%rd9, %r28, 4;
	add.s64 	%rd10, %rd3, %rd9;
	ld.global.f32 	%f2, [%rd10];
	st.shared.f32 	[%r23+4], %f2;
	st.global.f32 	[%rd8+4], %f2;
	div.s32 	%r29, 2, %r2;
	mul.lo.s32 	%r30, %r29, %r2;
	sub.s32 	%r31, 2, %r30;
	mad.lo.s32 	%r32, %r31, %r1, %r14;
	add.s32 	%r33, %r32, %r29;
	mul.wide.s32 	%rd11, %r33, 4;
	add.s64 	%rd12, %rd3, %rd11;
	ld.global.f32 	%f3, [%rd12];
	st.shared.f32 	[%r23+8], %f3;
	st.global.f32 	[%rd8+8], %f3;
	div.s32 	%r34, 3, %r2;
	mul.lo.s32 	%r35, %r34, %r2;
	sub.s32 	%r36, 3, %r35;
	mad.lo.s32 	%r37, %r36, %r1, %r14;
	add.s32 	%r38, %r37, %r34;
	mul.wide.s32 	%rd13, %r38, 4;
	add.s64 	%rd14, %rd3, %rd13;
	ld.global.f32 	%f4, [%rd14];
	st.shared.f32 	[%r23+12], %f4;
	st.global.f32 	[%rd8+12], %f4;
	ret;

}
	// .globl	copykernelAoS_shared32_32bit
.visible .entry copykernelAoS_shared32_32bit(
	.param .u64 .ptr .align 1 copykernelAoS_shared32_32bit_param_0,
	.param .u64 .ptr .align 1 copykernelAoS_shared32_32bit_param_1,
	.param .u64 .ptr .align 1 copykernelAoS_shared32_32bit_param_2,
	.param .u32 copykernelAoS_shared32_32bit_param_3,
	.param .u32 copykernelAoS_shared32_32bit_param_4,
	.param .u32 copykernelAoS_shared32_32bit_param_5
)
{
	.reg .b32 	%r<17>;
	.reg .b32 	%f<2>;
	.reg .b64 	%rd<9>;

	ld.param.u64 	%rd1, [copykernelAoS_shared32_32bit_param_0];
	ld.param.u64 	%rd2, [copykernelAoS_shared32_32bit_param_2];
	ld.param.u32 	%r1, [copykernelAoS_shared32_32bit_param_4];
	ld.param.u32 	%r2, [copykernelAoS_shared32_32bit_param_5];
	cvta.to.global.u64 	%rd3, %rd2;
	cvta.to.global.u64 	%rd4, %rd1;
	mov.u32 	%r3, %ctaid.x;
	mov.u32 	%r4, %ctaid.y;
	mov.u32 	%r5, %nctaid.x;
	mad.lo.s32 	%r6, %r4, %r5, %r3;
	mov.u32 	%r7, %ntid.x;
	mov.u32 	%r8, %ntid.y;
	mov.u32 	%r9, %tid.y;
	mov.u32 	%r10, %tid.x;
	mad.lo.s32 	%r11, %r6, %r8, %r9;
	mad.lo.s32 	%r12, %r11, %r7, %r10;
	div.s32 	%r13, %r12, %r2;
	mul.lo.s32 	%r14, %r13, %r2;
	sub.s32 	%r15, %r12, %r14;
	mad.lo.s32 	%r16, %r15, %r1, %r13;
	mul.wide.s32 	%rd5, %r16, 4;
	add.s64 	%rd6, %rd4, %rd5;
	ld.global.f32 	%f1, [%rd6];
	mul.wide.s32 	%rd7, %r12, 4;
	add.s64 	%rd8, %rd3, %rd7;
	st.global.f32 	[%rd8], %f1;
	ret;

}
	// .globl	copykernelAoS_trans132_32bit
.visible .entry copykernelAoS_trans132_32bit(
	.param .u64 .ptr .align 1 copykernelAoS_trans132_32bit_param_0,
	.param .u64 .ptr .align 1 copykernelAoS_trans132_32bit_param_1,
	.param .u64 .ptr .align 1 copykernelAoS_trans132_32bit_param_2,
	.param .u32 copykernelAoS_trans132_32bit_param_3,
	.param .u32 copykernelAoS_trans132_32bit_param_4,
	.param .u32 copykernelAoS_trans132_32bit_param_5
)
{
	.reg .b32 	%r<17>;
	.reg .b32 	%f<2>;
	.reg .b64 	%rd<9>;

	ld.param.u64 	%rd1, [copykernelAoS_trans132_32bit_param_0];
	ld.param.u64 	%rd2, [copykernelAoS_trans132_32bit_param_2];
	ld.param.u32 	%r1, [copykernelAoS_trans132_32bit_param_4];
	ld.param.u32 	%r2, [copykernelAoS_trans132_32bit_param_5];
	cvta.to.global.u64 	%rd3, %rd2;
	cvta.to.global.u64 	%rd4, %rd1;
	mov.u32 	%r3, %ctaid.x;
	mov.u32 	%r4, %ctaid.y;
	mov.u32 	%r5, %nctaid.x;
	mad.lo.s32 	%r6, %r4, %r5, %r3;
	mov.u32 	%r7, %ntid.x;
	mov.u32 	%r8, %ntid.y;
	mov.u32 	%r9, %tid.y;
	mov.u32 	%r10, %tid.x;
	mad.lo.s32 	%r11, %r6, %r8, %r9;
	mad.lo.s32 	%r12, %r11, %r7, %r10;
	mul.wide.s32 	%rd5, %r12, 4;
	add.s64 	%rd6, %rd4, %rd5;
	ld.global.f32 	%f1, [%rd6];
	div.s32 	%r13, %r12, %r1;
	mul.lo.s32 	%r14, %r13, %r1;
	sub.s32 	%r15, %r12, %r14;
	mad.lo.s32 	%r16, %r15, %r2, %r13;
	mul.wide.s32 	%rd7, %r16, 4;
	add.s64 	%rd8, %rd3, %rd7;
	st.global.f32 	[%rd8], %f1;
	ret;

}


// ===== COMPILED SASS (sm_100) =====

	.target	sm_100

	.elftype	@"ET_EXEC"


//--------------------- .note.nv.tkinfo           --------------------------
	.section	.note.nv.tkinfo,"",@"SHT_NOTE"
	.sectionflags	@"SHF_NOTE_NV_TKINFO"
	.tkinfo
        /*0018*/ 	.word	0x00000002
        /*0030*/ 	.string	""
        /*0030*/ 	.string	"ptxas"
        /*0030*/ 	.string	"Cuda compilation tools, release 13.0, V13.0.88"
        /*0030*/ 	.string	"Build cuda_13.0.r13.0/compiler.36424714_0"
        /*0030*/ 	.string	"-arch sm_100 -m 64 "



//--------------------- .note.nv.cuinfo           --------------------------
	.section	.note.nv.cuinfo,"",@"SHT_NOTE"
	.sectionflags	@"SHF_NOTE_NV_CUINFO"
        /*0018*/ 	.short	0x0002
        /*001a*/ 	.short	0x0064
        /*001c*/ 	.short	0x0082
	.zero		2


//--------------------- .nv.info                  --------------------------
	.section	.nv.info,"",@"SHT_CUDA_INFO"
	.align	4


	//----- nvinfo : EIATTR_REGCOUNT
	.align		4
        /*0000*/ 	.byte	0x04, 0x2f
        /*0002*/ 	.short	(.L_1 - .L_0)
	.align		4
.L_0:
        /*0004*/ 	.word	index@(copykernelAoS_no_trans32_32bit)
        /*0008*/ 	.word	0x0000000a


	//----- nvinfo : EIATTR_FRAME_SIZE
	.align		4
.L_1:
        /*000c*/ 	.byte	0x04, 0x11
        /*000e*/ 	.short	(.L_3 - .L_2)
	.align		4
.L_2:
        /*0010*/ 	.word	index@(copykernelAoS_no_trans32_32bit)
        /*0014*/ 	.word	0x00000000


	//----- nvinfo : EIATTR_REGCOUNT
	.align		4
.L_3:
        /*0018*/ 	.byte	0x04, 0x2f
        /*001a*/ 	.short	(.L_5 - .L_4)
	.align		4
.L_4:
        /*001c*/ 	.word	index@(copykernelAoS_trans232_32bit)
        /*0020*/ 	.word	0x0000000c


	//----- nvinfo : EIATTR_FRAME_SIZE
	.align		4
.L_5:
        /*0024*/ 	.byte	0x04, 0x11
        /*0026*/ 	.short	(.L_7 - .L_6)
	.align		4
.L_6:
        /*0028*/ 	.word	index@(copykernelAoS_trans232_32bit)
        /*002c*/ 	.word	0x00000000


	//----- nvinfo : EIATTR_REGCOUNT
	.align		4
.L_7:
        /*0030*/ 	.byte	0x04, 0x2f
        /*0032*/ 	.short	(.L_9 - .L_8)
	.align		4
.L_8:
        /*0034*/ 	.word	index@(copykernelAoS_no_trans_multi32_32bit)
        /*0038*/ 	.word	0x00000014


	//----- nvinfo : EIATTR_FRAME_SIZE
	.align		4
.L_9:
        /*003c*/ 	.byte	0x04, 0x11
        /*003e*/ 	.short	(.L_11 - .L_10)
	.align		4
.L_10:
        /*0040*/ 	.word	index@(copykernelAoS_no_trans_multi32_32bit)
        /*0044*/ 	.word	0x00000000


	//----- nvinfo : EIATTR_REGCOUNT
	.align		4
.L_11:
        /*0048*/ 	.byte	0x04, 0x2f
        /*004a*/ 	.short	(.L_13 - .L_12)
	.align		4
.L_12:
        /*004c*/ 	.word	index@(copykernelAoS_trans_multi32_32bit_8)
        /*0050*/ 	.word	0x00000014


	//----- nvinfo : EIATTR_FRAME_SIZE
	.align		4
.L_13:
        /*0054*/ 	.byte	0x04, 0x11
        /*0056*/ 	.short	(.L_15 - .L_14)
	.align		4
.L_14:
        /*0058*/ 	.word	index@(copykernelAoS_trans_multi32_32bit_8)
        /*005c*/ 	.word	0x00000000


	//----- nvinfo : EIATTR_REGCOUNT
	.align		4
.L_15:
        /*0060*/ 	.byte	0x04, 0x2f
        /*0062*/ 	.short	(.L_17 - .L_16)
	.align		4
.L_16:
        /*0064*/ 	.word	index@(copykernelAoS_trans_multi32_32bit_4)
        /*0068*/ 	.word	0x00000014


	//----- nvinfo : EIATTR_FRAME_SIZE
	.align		4
.L_17:
        /*006c*/ 	.byte	0x04, 0x11
        /*006e*/ 	.short	(.L_19 - .L_18)
	.align		4
.L_18:
        /*0070*/ 	.word	index@(copykernelAoS_trans_multi32_32bit_4)
        /*0074*/ 	.word	0x00000000


	//----- nvinfo : EIATTR_REGCOUNT
	.align		4
.L_19:
        /*0078*/ 	.byte	0x04, 0x2f
        /*007a*/ 	.short	(.L_21 - .L_20)
	.align		4
.L_20:
        /*007c*/ 	.word	index@(copykernelAoSsharedmulti32_32bit_8)
        /*0080*/ 	.word	0x00000018


	//----- nvinfo : EIATTR_FRAME_SIZE
	.align		4
.L_21:
        /*0084*/ 	.byte	0x04, 0x11
        /*0086*/ 	.short	(.L_23 - .L_22)
	.align		4
.L_22:
        /*0088*/ 	.word	index@(copykernelAoSsharedmulti32_32bit_8)
        /*008c*/ 	.word	0x00000000


	//----- nvinfo : EIATTR_REGCOUNT
	.align		4
.L_23:
        /*0090*/ 	.byte	0x04, 0x2f
        /*0092*/ 	.short	(.L_25 - .L_24)
	.align		4
.L_24:
        /*0094*/ 	.word	index@(copykernelAoSsharedmulti32_32bit_4)
        /*0098*/ 	.word	0x00000014


	//----- nvinfo : EIATTR_FRAME_SIZE
	.align		4
.L_25:
        /*009c*/ 	.byte	0x04, 0x11
        /*009e*/ 	.short	(.L_27 - .L_26)
	.align		4
.L_26:
        /*00a0*/ 	.word	index@(copykernelAoSsharedmulti32_32bit_4)
        /*00a4*/ 	.word	0x00000000


	//----- nvinfo : EIATTR_REGCOUNT
	.align		4
.L_27:
        /*00a8*/ 	.byte	0x04, 0x2f
        /*00aa*/ 	.short	(.L_29 - .L_28)
	.align		4
.L_28:
        /*00ac*/ 	.word	index@(copykernelAoS_shared32_32bit)
        /*00b0*/ 	.word	0x0000000c


	//----- nvinfo : EIATTR_FRAME_SIZE
	.align		4
.L_29:
        /*00b4*/ 	.byte	0x04, 0x11
        /*00b6*/ 	.short	(.L_31 - .L_30)
	.align		4
.L_30:
        /*00b8*/ 	.word	index@(copykernelAoS_shared32_32bit)
        /*00bc*/ 	.word	0x00000000


	//----- nvinfo : EIATTR_REGCOUNT
	.align		4
.L_31:
        /*00c0*/ 	.byte	0x04, 0x2f
        /*00c2*/ 	.short	(.L_33 - .L_32)
	.align		4
.L_32:
        /*00c4*/ 	.word	index@(copykernelAoS_trans132_32bit)
        /*00c8*/ 	.word	0x00000010


	//----- nvinfo : EIATTR_FRAME_SIZE
	.align		4
.L_33:
        /*00cc*/ 	.byte	0x04, 0x11
        /*00ce*/ 	.short	(.L_35 - .L_34)
	.align		4
.L_34:
        /*00d0*/ 	.word	index@(copykernelAoS_trans132_32bit)
        /*00d4*/ 	.word	0x00000000


	//----- nvinfo : EIATTR_MIN_STACK_SIZE
	.align		4
.L_35:
        /*00d8*/ 	.byte	0x04, 0x12
        /*00da*/ 	.short	(.L_37 - .L_36)
	.align		4
.L_36:
        /*00dc*/ 	.word	index@(copykernelAoS_trans132_32bit)
        /*00e0*/ 	.word	0x00000000


	//----- nvinfo : EIATTR_MIN_STACK_SIZE
	.align		4
.L_37:
        /*00e4*/ 	.byte	0x04, 0x12
        /*00e6*/ 	.short	(.L_39 - .L_38)
	.align		4
.L_38:
        /*00e8*/ 	.word	index@(copykernelAoS_shared32_32bit)
        /*00ec*/ 	.word	0x00000000


	//----- nvinfo : EIATTR_MIN_STACK_SIZE
	.align		4
.L_39:
        /*00f0*/ 	.byte	0x04, 0x12
        /*00f2*/ 	.short	(.L_41 - .L_40)
	.align		4
.L_40:
        /*00f4*/ 	.word	index@(copykernelAoSsharedmulti32_32bit_4)
        /*00f8*/ 	.word	0x00000000


	//----- nvinfo : EIATTR_MIN_STACK_SIZE
	.align		4
.L_41:
        /*00fc*/ 	.byte	0x04, 0x12
        /*00fe*/ 	.short	(.L_43 - .L_42)
	.align		4
.L_42:
        /*0100*/ 	.word	index@(copykernelAoSsharedmulti32_32bit_8)
        /*0104*/ 	.word	0x00000000


	//----- nvinfo : EIATTR_MIN_STACK_SIZE
	.align		4
.L_43:
        /*0108*/ 	.byte	0x04, 0x12
        /*010a*/ 	.short	(.L_45 - .L_44)
	.align		4
.L_44:
        /*010c*/ 	.word	index@(copykernelAoS_trans_multi32_32bit_4)
        /*0110*/ 	.word	0x00000000


	//----- nvinfo : EIATTR_MIN_STACK_SIZE
	.align		4
.L_45:
        /*0114*/ 	.byte	0x04, 0x12
        /*0116*/ 	.short	(.L_47 - .L_46)
	.align		4
.L_46:
        /*0118*/ 	.word	index@(copykernelAoS_trans_multi32_32bit_8)
        /*011c*/ 	.word	0x00000000


	//----- nvinfo : EIATTR_MIN_STACK_SIZE
	.align		4
.L_47:
        /*0120*/ 	.byte	0x04, 0x12
        /*0122*/ 	.short	(.L_49 - .L_48)
	.align		4
.L_48:
        /*0124*/ 	.word	index@(copykernelAoS_no_trans_multi32_32bit)
        /*0128*/ 	.word	0x00000000


	//----- nvinfo : EIATTR_MIN_STACK_SIZE
	.align		4
.L_49:
        /*012c*/ 	.byte	0x04, 0x12
        /*012e*/ 	.short	(.L_51 - .L_50)
	.align		4
.L_50:
        /*0130*/ 	.word	index@(copykernelAoS_trans232_32bit)
        /*0134*/ 	.word	0x00000000


	//----- nvinfo : EIATTR_MIN_STACK_SIZE
	.align		4
.L_51:
        /*0138*/ 	.byte	0x04, 0x12
        /*013a*/ 	.short	(.L_53 - .L_52)
	.align		4
.L_52:
        /*013c*/ 	.word	index@(copykernelAoS_no_trans32_32bit)
        /*0140*/ 	.word	0x00000000
.L_53:


//--------------------- .nv.compat                --------------------------
	.section	.nv.compat,"",@"SHT_CUDA_COMPAT_INFO"
	.align	4
        /*0000*/ 	.byte	0x02, 0x09, 0x00, 0x00, 0x02, 0x02, 0x01, 0x00, 0x02, 0x05, 0x05, 0x00, 0x03, 0x07, 0x01, 0x01
        /*0010*/ 	.byte	0x02, 0x03, 0x00, 0x00, 0x02, 0x06, 0x01, 0x00, 0x04, 0x0b, 0x08, 0x00, 0x09, 0x00, 0x00, 0x00
        /*0020*/ 	.byte	0x00, 0x00, 0x00, 0x00


//--------------------- .nv.info.copykernelAoS_trans132_32bit --------------------------
	.section	.nv.info.copykernelAoS_trans132_32bit,"",@"SHT_CUDA_INFO"
	.sectionflags	@""
	.align	4


	//----- nvinfo : EIATTR_CUDA_API_VERSION
	.align		4
        /*0000*/ 	.byte	0x04, 0x37
        /*0002*/ 	.short	(.L_55 - .L_54)
.L_54:
        /*0004*/ 	.word	0x00000082


	//----- nvinfo : EIATTR_KPARAM_INFO
	.align		4
.L_55:
        /*0008*/ 	.byte	0x04, 0x17
        /*000a*/ 	.short	(.L_57 - .L_56)
.L_56:
        /*000c*/ 	.word	0x00000000
        /*0010*/ 	.short	0x0005
        /*0012*/ 	.short	0x0020
        /*0014*/ 	.byte	0x00, 0xf0, 0x11, 0x00


	//----- nvinfo : EIATTR_KPARAM_INFO
	.align		4
.L_57:
        /*0018*/ 	.byte	0x04, 0x17
        /*001a*/ 	.short	(.L_59 - .L_58)
.L_58:
        /*001c*/ 	.word	0x00000000
        /*0020*/ 	.short	0x0004
        /*0022*/ 	.short	0x001c
        /*0024*/ 	.byte	0x00, 0xf0, 0x11, 0x00


	//----- nvinfo : EIATTR_KPARAM_INFO
	.align		4
.L_59:
        /*0028*/ 	.byte	0x04, 0x17
        /*002a*/ 	.short	(.L_61 - .L_60)
.L_60:
        /*002c*/ 	.word	0x00000000
        /*0030*/ 	.short	0x0003
        /*0032*/ 	.short	0x0018
        /*0034*/ 	.byte	0x00, 0xf0, 0x11, 0x00


	//----- nvinfo : EIATTR_KPARAM_INFO
	.align		4
.L_61:
        /*0038*/ 	.byte	0x04, 0x17
        /*003a*/ 	.short	(.L_63 - .L_62)
.L_62:
        /*003c*/ 	.word	0x00000000
        /*0040*/ 	.short	0x0002
        /*0042*/ 	.short	0x0010
        /*0044*/ 	.byte	0x00, 0xf5, 0x21, 0x00


	//----- nvinfo : EIATTR_KPARAM_INFO
	.align		4
.L_63:
        /*0048*/ 	.byte	0x04, 0x17
        /*004a*/ 	.short	(.L_65 - .L_64)
.L_64:
        /*004c*/ 	.word	0x00000000
        /*0050*/ 	.short	0x0001
        /*0052*/ 	.short	0x0008
        /*0054*/ 	.byte	0x00, 0xf5, 0x21, 0x00


	//----- nvinfo : EIATTR_KPARAM_INFO
	.align		4
.L_65:
        /*0058*/ 	.byte	0x04, 0x17
        /*005a*/ 	.short	(.L_67 - .L_66)
.L_66:
        /*005c*/ 	.word	0x00000000
        /*0060*/ 	.short	0x0000
        /*0062*/ 	.short	0x0000
        /*0064*/ 	.byte	0x00, 0xf5, 0x21, 0x00


	//----- nvinfo : EIATTR_SPARSE_MMA_MASK
	.align		4
.L_67:
        /*0068*/ 	.byte	0x03, 0x50
        /*006a*/ 	.short	0x0000


	//----- nvinfo : EIATTR_MAXREG_COUNT
	.align		4
        /*006c*/ 	.byte	0x03, 0x1b
        /*006e*/ 	.short	0x00ff


	//----- nvinfo : EIATTR_MERCURY_ISA_VERSION
	.align		4
        /*0070*/ 	.byte	0x03, 0x5f
        /*0072*/ 	.short	0x0101


	//----- nvinfo : EIATTR_VRC_CTA_INIT_COUNT
	.align		4
        /*0074*/ 	.byte	0x02, 0x4a
	.zero		1
	.zero		1


	//----- nvinfo : EIATTR_EXIT_INSTR_OFFSETS
	.align		4
        /*0078*/ 	.byte	0x04, 0x1c
        /*007a*/ 	.short	(.L_69 - .L_68)


	//   ....[0]....
.L_68:
        /*007c*/ 	.word	0x000002e0


	//----- nvinfo : EIATTR_CBANK_PARAM_SIZE
	.align		4
.L_69:
        /*0080*/ 	.byte	0x03, 0x19
        /*0082*/ 	.short	0x0024


	//----- nvinfo : EIATTR_PARAM_CBANK
	.align		4
        /*0084*/ 	.byte	0x04, 0x0a
        /*0086*/ 	.short	(.L_71 - .L_70)
	.align		4
.L_70:
        /*0088*/ 	.word	index@(.nv.constant0.copykernelAoS_trans132_32bit)
        /*008c*/ 	.short	0x0380
        /*008e*/ 	.short	0x0024


	//----- nvinfo : EIATTR_SW_WAR
	.align		4
.L_71:
        /*0090*/ 	.byte	0x04, 0x36
        /*0092*/ 	.short	(.L_73 - .L_72)
.L_72:
        /*0094*/ 	.word	0x00000008
.L_73:


//--------------------- .nv.info.copykernelAoS_shared32_32bit --------------------------
	.section	.nv.info.copykernelAoS_shared32_32bit,"",@"SHT_CUDA_INFO"
	.sectionflags	@""
	.align	4


	//----- nvinfo : EIATTR_CUDA_API_VERSION
	.align		4
        /*0000*/ 	.byte	0x04, 0x37
        /*0002*/ 	.short	(.L_75 - .L_74)
.L_74:
        /*0004*/ 	.word	0x00000082


	//----- nvinfo : EIATTR_KPARAM_INFO
	.align		4
.L_75:
        /*0008*/ 	.byte	0x04, 0x17
        /*000a*/ 	.short	(.L_77 - .L_76)
.L_76:
        /*000c*/ 	.word	0x00000000
        /*0010*/ 	.short	0x0005
        /*0012*/ 	.short	0x0020
        /*0014*/ 	.byte	0x00, 0xf0, 0x11, 0x00


	//----- nvinfo : EIATTR_KPARAM_INFO
	.align		4
.L_77:
        /*0018*/ 	.byte	0x04, 0x17
        /*001a*/ 	.short	(.L_79 - .L_78)
.L_78:
        /*001c*/ 	.word	0x00000000
        /*0020*/ 	.short	0x0004
        /*0022*/ 	.short	0x001c
        /*0024*/ 	.byte	0x00, 0xf0, 0x11, 0x00


	//----- nvinfo : EIATTR_KPARAM_INFO
	.align		4
.L_79:
        /*0028*/ 	.byte	0x04, 0x17
        /*002a*/ 	.short	(.L_81 - .L_80)
.L_80:
        /*002c*/ 	.word	0x00000000
        /*0030*/ 	.short	0x0003
        /*0032*/ 	.short	0x0018
        /*0034*/ 	.byte	0x00, 0xf0, 0x11, 0x00


	//----- nvinfo : EIATTR_KPARAM_INFO
	.align		4
.L_81:
        /*0038*/ 	.byte	0x04, 0x17
        /*003a*/ 	.short	(.L_83 - .L_82)
.L_82:
        /*003c*/ 	.word	0x00000000
        /*0040*/ 	.short	0x0002
        /*0042*/ 	.short	0x0010
        /*0044*/ 	.byte	0x00, 0xf5, 0x21, 0x00


	//----- nvinfo : EIATTR_KPARAM_INFO
	.align		4
.L_83:
        /*0048*/ 	.byte	0x04, 0x17
        /*004a*/ 	.short	(.L_85 - .L_84)
.L_84:
        /*004c*/ 	.word	0x00000000
        /*0050*/ 	.short	0x0001
        /*0052*/ 	.short	0x0008
        /*0054*/ 	.byte	0x00, 0xf5, 0x21, 0x00


	//----- nvinfo : EIATTR_KPARAM_INFO
	.align		4
.L_85:
        /*0058*/ 	.byte	0x04, 0x17
        /*005a*/ 	.short	(.L_87 - .L_86)
.L_86:
        /*005c*/ 	.word	0x00000000
        /*0060*/ 	.short	0x0000
        /*0062*/ 	.short	0x0000
        /*0064*/ 	.byte	0x00, 0xf5, 0x21, 0x00


	//----- nvinfo : EIATTR_SPARSE_MMA_MASK
	.align		4
.L_87:
        /*0068*/ 	.byte	0x03, 0x50
        /*006a*/ 	.short	0x0000


	//----- nvinfo : EIATTR_MAXREG_COUNT
	.align		4
        /*006c*/ 	.byte	0x03, 0x1b
        /*006e*/ 	.short	0x00ff


	//----- nvinfo : EIATTR_MERCURY_ISA_VERSION
	.align		4
        /*0070*/ 	.byte	0x03, 0x5f
        /*0072*/ 	.short	0x0101


	//----- nvinfo : EIATTR_VRC_CTA_INIT_COUNT
	.align		4
        /*0074*/ 	.byte	0x02, 0x4a
	.zero		1
	.zero		1


	//----- nvinfo : EIATTR_EXIT_INSTR_OFFSETS
	.align		4
        /*0078*/ 	.byte	0x04, 0x1c
        /*007a*/ 	.short	(.L_89 - .L_88)


	//   ....[0]....
.L_88:
        /*007c*/ 	.word	0x00000300


	//----- nvinfo : EIATTR_CBANK_PARAM_SIZE
	.align		4
.L_89:
        /*0080*/ 	.byte	0x03, 0x19
        /*0082*/ 	.short	0x0024


	//----- nvinfo : EIATTR_PARAM_CBANK
	.align		4
        /*0084*/ 	.byte	0x04, 0x0a
        /*0086*/ 	.short	(.L_91 - .L_90)
	.align		4
.L_90:
        /*0088*/ 	.word	index@(.nv.constant0.copykernelAoS_shared32_32bit)
        /*008c*/ 	.short	0x0380
        /*008e*/ 	.short	0x0024


	//----- nvinfo : EIATTR_SW_WAR
	.align		4
.L_91:
        /*0090*/ 	.byte	0x04, 0x36
        /*0092*/ 	.short	(.L_93 - .L_92)
.L_92:
        /*0094*/ 	.word	0x00000008
.L_93:


//--------------------- .nv.info.copykernelAoSsharedmulti32_32bit_4 --------------------------
	.section	.nv.info.copykernelAoSsharedmulti32_32bit_4,"",@"SHT_CUDA_INFO"
	.sectionflags	@""
	.align	4


	//----- nvinfo : EIATTR_CUDA_API_VERSION
	.align		4
        /*0000*/ 	.byte	0x04, 0x37
        /*0002*/ 	.short	(.L_95 - .L_94)
.L_94:
        /*0004*/ 	.word	0x00000082


	//----- nvinfo : EIATTR_KPARAM_INFO
	.align		4
.L_95:
        /*0008*/ 	.byte	0x04, 0x17
        /*000a*/ 	.short	(.L_97 - .L_96)
.L_96:
        /*000c*/ 	.word	0x00000000
        /*0010*/ 	.short	0x0005
        /*0012*/ 	.short	0x0020
        /*0014*/ 	.byte	0x00, 0xf0, 0x11, 0x00


	//----- nvinfo : EIATTR_KPARAM_INFO
	.align		4
.L_97:
        /*0018*/ 	.byte	0x04, 0x17
        /*001a*/ 	.short	(.L_99 - .L_98)
.L_98:
        /*001c*/ 	.word	0x00000000
        /*0020*/ 	.short	0x0004
        /*0022*/ 	.short	0x001c
        /*0024*/ 	.byte	0x00, 0xf0, 0x11, 0x00


	//----- nvinfo : EIATTR_KPARAM_INFO
	.align		4
.L_99:
        /*0028*/ 	.byte	0x04, 0x17
        /*002a*/ 	.short	(.L_101 - .L_100)
.L_100:
        /*002c*/ 	.word	0x00000000
        /*0030*/ 	.short	0x0003
        /*0032*/ 	.short	0x0018
        /*0034*/ 	.byte	0x00, 0xf0, 0x11, 0x00


	//----- nvinfo : EIATTR_KPARAM_INFO
	.align		4
.L_101:
        /*0038*/ 	.byte	0x04, 0x17
        /*003a*/ 	.short	(.L_103 - .L_102)
.L_102:
        /*003c*/ 	.word	0x00000000
        /*0040*/ 	.short	0x0002
        /*0042*/ 	.short	0x0010
        /*0044*/ 	.byte	0x00, 0xf5, 0x21, 0x00


	//----- nvinfo : EIATTR_KPARAM_INFO
	.align		4
.L_103:
        /*0048*/ 	.byte	0x04, 0x17
        /*004a*/ 	.short	(.L_105 - .L_104)
.L_104:
        /*004c*/ 	.word	0x00000000
        /*0050*/ 	.short	0x0001
        /*0052*/ 	.short	0x0008
        /*0054*/ 	.byte	0x00, 0xf5, 0x21, 0x00


	//----- nvinfo : EIATTR_KPARAM_INFO
	.align		4
.L_105:
        /*0058*/ 	.byte	0x04, 0x17
        /*005a*/ 	.short	(.L_107 - .L_106)
.L_106:
        /*005c*/ 	.word	0x00000000
        /*0060*/ 	.short	0x0000
        /*0062*/ 	.short	0x0000
        /*0064*/ 	.byte	0x00, 0xf5, 0x21, 0x00


	//----- nvinfo : EIATTR_SPARSE_MMA_MASK
	.align		4
.L_107:
        /*0068*/ 	.byte	0x03, 0x50
        /*006a*/ 	.short	0x0000


	//----- nvinfo : EIATTR_MAXREG_COUNT
	.align		4
        /*006c*/ 	.byte	0x03, 0x1b
        /*006e*/ 	.short	0x00ff


	//----- nvinfo : EIATTR_MERCURY_ISA_VERSION
	.align		4
        /*0070*/ 	.byte	0x03, 0x5f
        /*0072*/ 	.short	0x0101


	//----- nvinfo : EIATTR_VRC_CTA_INIT_COUNT
	.align		4
        /*0074*/ 	.byte	0x02, 0x4a
	.zero		1
	.zero		1


	//----- nvinfo : EIATTR_EXIT_INSTR_OFFSETS
	.align		4
        /*0078*/ 	.byte	0x04, 0x1c
        /*007a*/ 	.short	(.L_109 - .L_108)


	//   ....[0]....
.L_108:
        /*007c*/ 	.word	0x000006d0


	//----- nvinfo : EIATTR_CBANK_PARAM_SIZE
	.align		4
.L_109:
        /*0080*/ 	.byte	0x03, 0x19
        /*0082*/ 	.short	0x0024


	//----- nvinfo : EIATTR_PARAM_CBANK
	.align		4
        /*0084*/ 	.byte	0x04, 0x0a
        /*0086*/ 	.short	(.L_111 - .L_110)
	.align		4
.L_110:
        /*0088*/ 	.word	index@(.nv.constant0.copykernelAoSsharedmulti32_32bit_4)
        /*008c*/ 	.short	0x0380
        /*008e*/ 	.short	0x0024


	//----- nvinfo : EIATTR_SW_WAR
	.align		4
.L_111:
        /*0090*/ 	.byte	0x04, 0x36
        /*0092*/ 	.short	(.L_113 - .L_112)
.L_112:
        /*0094*/ 	.word	0x00000008
.L_113:


//--------------------- .nv.info.copykernelAoSsharedmulti32_32bit_8 --------------------------
	.section	.nv.info.copykernelAoSsharedmulti32_32bit_8,"",@"SHT_CUDA_INFO"
	.sectionflags	@""
	.align	4


	//----- nvinfo : EIATTR_CUDA_API_VERSION
	.align		4
        /*0000*/ 	.byte	0x04, 0x37
        /*0002*/ 	.short	(.L_115 - .L_114)
.L_114:
        /*0004*/ 	.word	0x00000082


	//----- nvinfo : EIATTR_KPARAM_INFO
	.align		4
.L_115:
        /*0008*/ 	.byte	0x04, 0x17
        /*000a*/ 	.short	(.L_117 - .L_116)
.L_116:
        /*000c*/ 	.word	0x00000000
        /*0010*/ 	.short	0x0005
        /*0012*/ 	.short	0x0020
        /*0014*/ 	.byte	0x00, 0xf0, 0x11, 0x00


	//----- nvinfo : EIATTR_KPARAM_INFO
	.align		4
.L_117:
        /*0018*/ 	.byte	0x04, 0x17
        /*001a*/ 	.short	(.L_119 - .L_118)
.L_118:
        /*001c*/ 	.word	0x00000000
        /*0020*/ 	.short	0x0004
        /*0022*/ 	.short	0x001c
        /*0024*/ 	.byte	0x00, 0xf0, 0x11, 0x00


	//----- nvinfo : EIATTR_KPARAM_INFO
	.align		4
.L_119:
        /*0028*/ 	.byte	0x04, 0x17
        /*002a*/ 	.short	(.L_121 - .L_120)
.L_120:
        /*002c*/ 	.word	0x00000000
        /*0030*/ 	.short	0x0003
        /*0032*/ 	.short	0x0018
        /*0034*/ 	.byte	0x00, 0xf0, 0x11, 0x00


	//----- nvinfo : EIATTR_KPARAM_INFO
	.align		4
.L_121:
        /*0038*/ 	.byte	0x04, 0x17
        /*003a*/ 	.short	(.L_123 - .L_122)
.L_122:
        /*003c*/ 	.word	0x00000000
        /*0040*/ 	.short	0x0002
        /*0042*/ 	.short	0x0010
        /*0044*/ 	.byte	0x00, 0xf5, 0x21, 0x00


	//----- nvinfo : EIATTR_KPARAM_INFO
	.align		4
.L_123:
        /*0048*/ 	.byte	0x04, 0x17
        /*004a*/ 	.short	(.L_125 - .L_124)
.L_124:
        /*004c*/ 	.word	0x00000000
        /*0050*/ 	.short	0x0001
        /*0052*/ 	.short	0x0008
        /*0054*/ 	.byte	0x00, 0xf5, 0x21, 0x00


	//----- nvinfo : EIATTR_KPARAM_INFO
	.align		4
.L_125:
        /*0058*/ 	.byte	0x04, 0x17
        /*005a*/ 	.short	(.L_127 - .L_126)
.L_126:
        /*005c*/ 	.word	0x00000000
        /*0060*/ 	.short	0x0000
        /*0062*/ 	.short	0x0000
        /*0064*/ 	.byte	0x00, 0xf5, 0x21, 0x00


	//----- nvinfo : EIATTR_SPARSE_MMA_MASK
	.align		4
.L_127:
        /*0068*/ 	.byte	0x03, 0x50
        /*006a*/ 	.short	0x0000


	//----- nvinfo : EIATTR_MAXREG_COUNT
	.align		4
        /*006c*/ 	.byte	0x03, 0x1b
        /*006e*/ 	.short	0x00ff


	//----- nvinfo : EIATTR_MERCURY_ISA_VERSION
	.align		4
        /*0070*/ 	.byte	0x03, 0x5f
        /*0072*/ 	.short	0x0101


	//----- nvinfo : EIATTR_VRC_CTA_INIT_COUNT
	.align		4
        /*0074*/ 	.byte	0x02, 0x4a
	.zero		1
	.zero		1


	//----- nvinfo : EIATTR_EXIT_INSTR_OFFSETS
	.align		4
        /*0078*/ 	.byte	0x04, 0x1c
        /*007a*/ 	.short	(.L_129 - .L_128)


	//   ....[0]....
.L_128:
        /*007c*/ 	.word	0x00000bc0


	//----- nvinfo : EIATTR_CBANK_PARAM_SIZE
	.align		4
.L_129:
        /*0080*/ 	.byte	0x03, 0x19
        /*0082*/ 	.short	0x0024


	//----- nvinfo : EIATTR_PARAM_CBANK
	.align		4
        /*0084*/ 	.byte	0x04, 0x0a
        /*0086*/ 	.short	(.L_131 - .L_130)
	.align		4
.L_130:
        /*0088*/ 	.word	index@(.nv.constant0.copykernelAoSsharedmulti32_32bit_8)
        /*008c*/ 	.short	0x0380
        /*008e*/ 	.short	0x0024


	//----- nvinfo : EIATTR_SW_WAR
	.align		4
.L_131:
        /*0090*/ 	.byte	0x04, 0x36
        /*0092*/ 	.short	(.L_133 - .L_132)
.L_132:
        /*0094*/ 	.word	0x00000008
.L_133:


//--------------------- .nv.info.copykernelAoS_trans_multi32_32bit_4 --------------------------
	.section	.nv.info.copykernelAoS_trans_multi32_32bit_4,"",@"SHT_CUDA_INFO"
	.sectionflags	@""
	.align	4


	//----- nvinfo : EIATTR_CUDA_API_VERSION
	.align		4
        /*0000*/ 	.byte	0x04, 0x37
        /*0002*/ 	.short	(.L_135 - .L_134)
.L_134:
        /*0004*/ 	.word	0x00000082


	//----- nvinfo : EIATTR_KPARAM_INFO
	.align		4
.L_135:
        /*0008*/ 	.byte	0x04, 0x17
        /*000a*/ 	.short	(.L_137 - .L_136)
.L_136:
        /*000c*/ 	.word	0x00000000
        /*0010*/ 	.short	0x0005
        /*0012*/ 	.short	0x0020
        /*0014*/ 	.byte	0x00, 0xf0, 0x11, 0x00


	//----- nvinfo : EIATTR_KPARAM_INFO
	.align		4
.L_137:
        /*0018*/ 	.byte	0x04, 0x17
        /*001a*/ 	.short	(.L_139 - .L_138)
.L_138:
        /*001c*/ 	.word	0x00000000
        /*0020*/ 	.short	0x0004
        /*0022*/ 	.short	0x001c
        /*0024*/ 	.byte	0x00, 0xf0, 0x11, 0x00


	//----- nvinfo : EIATTR_KPARAM_INFO
	.align		4
.L_139:
        /*0028*/ 	.byte	0x04, 0x17
        /*002a*/ 	.short	(.L_141 - .L_140)
.L_140:
        /*002c*/ 	.word	0x00000000
        /*0030*/ 	.short	0x0003
        /*0032*/ 	.short	0x0018
        /*0034*/ 	.byte	0x00, 0xf0, 0x11, 0x00


	//----- nvinfo : EIATTR_KPARAM_INFO
	.align		4
.L_141:
        /*0038*/ 	.byte	0x04, 0x17
        /*003a*/ 	.short	(.L_143 - .L_142)
.L_142:
        /*003c*/ 	.word	0x00000000
        /*0040*/ 	.short	0x0002
        /*0042*/ 	.short	0x0010
        /*0044*/ 	.byte	0x00, 0xf5, 0x21, 0x00


	//----- nvinfo : EIATTR_KPARAM_INFO
	.align		4
.L_143:
        /*0048*/ 	.byte	0x04, 0x17
        /*004a*/ 	.short	(.L_145 - .L_144)
.L_144:
        /*004c*/ 	.word	0x00000000
        /*0050*/ 	.short	0x0001
        /*0052*/ 	.short	0x0008
        /*0054*/ 	.byte	0x00, 0xf5, 0x21, 0x00


	//----- nvinfo : EIATTR_KPARAM_INFO
	.align		4
.L_145:
        /*0058*/ 	.byte	0x04, 0x17
        /*005a*/ 	.short	(.L_147 - .L_146)
.L_146:
        /*005c*/ 	.word	0x00000000
        /*0060*/ 	.short	0x0000
        /*0062*/ 	.short	0x0000
        /*0064*/ 	.byte	0x00, 0xf5, 0x21, 0x00


	//----- nvinfo : EIATTR_SPARSE_MMA_MASK
	.align		4
.L_147:
        /*0068*/ 	.byte	0x03, 0x50
        /*006a*/ 	.short	0x0000


	//----- nvinfo : EIATTR_MAXREG_COUNT
	.align		4
        /*006c*/ 	.byte	0x03, 0x1b
        /*006e*/ 	.short	0x00ff


	//----- nvinfo : EIATTR_MERCURY_ISA_VERSION
	.align		4
        /*0070*/ 	.byte	0x03, 0x5f
        /*0072*/ 	.short	0x0101


	//----- nvinfo : EIATTR_VRC_CTA_INIT_COUNT
	.align		4
        /*0074*/ 	.byte	0x02, 0x4a
	.zero		1
	.zero		1


	//----- nvinfo : EIATTR_EXIT_INSTR_OFFSETS
	.align		4
        /*0078*/ 	.byte	0x04, 0x1c
        /*007a*/ 	.short	(.L_149 - .L_148)


	//   ....[0]....
.L_148:
        /*007c*/ 	.word	0x00000610


	//----- nvinfo : EIATTR_CBANK_PARAM_SIZE
	.align		4
.L_149:
        /*0080*/ 	.byte	0x03, 0x19
        /*0082*/ 	.short	0x0024


	//----- nvinfo : EIATTR_PARAM_CBANK
	.align		4
        /*0084*/ 	.byte	0x04, 0x0a
        /*0086*/ 	.short	(.L_151 - .L_150)
	.align		4
.L_150:
        /*0088*/ 	.word	index@(.nv.constant0.copykernelAoS_trans_multi32_32bit_4)
        /*008c*/ 	.short	0x0380
        /*008e*/ 	.short	0x0024


	//----- nvinfo : EIATTR_SW_WAR
	.align		4
.L_151:
        /*0090*/ 	.byte	0x04, 0x36
        /*0092*/ 	.short	(.L_153 - .L_152)
.L_152:
        /*0094*/ 	.word	0x00000008
.L_153:


//--------------------- .nv.info.copykernelAoS_trans_multi32_32bit_8 --------------------------
	.section	.nv.info.copykernelAoS_trans_multi32_32bit_8,"",@"SHT_CUDA_INFO"
	.sectionflags	@""
	.align	4


	//----- nvinfo : EIATTR_CUDA_API_VERSION
	.align		4
        /*0000*/ 	.byte	0x04, 0x37
        /*0002*/ 	.short	(.L_155 - .L_154)
.L_154:
        /*0004*/ 	.word	0x00000082


	//----- nvinfo : EIATTR_KPARAM_INFO
	.align		4
.L_155:
        /*0008*/ 	.byte	0x04, 0x17
        /*000a*/ 	.short	(.L_157 - .L_156)
.L_156:
        /*000c*/ 	.word	0x00000000
        /*0010*/ 	.short	0x0005
        /*0012*/ 	.short	0x0020
        /*0014*/ 	.byte	0x00, 0xf0, 0x11, 0x00


	//----- nvinfo : EIATTR_KPARAM_INFO
	.align		4
.L_157:
        /*0018*/ 	.byte	0x04, 0x17
        /*001a*/ 	.short	(.L_159 - .L_158)
.L_158:
        /*001c*/ 	.word	0x00000000
        /*0020*/ 	.short	0x0004
        /*0022*/ 	.short	0x001c
        /*0024*/ 	.byte	0x00, 0xf0, 0x11, 0x00


	//----- nvinfo : EIATTR_KPARAM_INFO
	.align		4
.L_159:
        /*0028*/ 	.byte	0x04, 0x17
        /*002a*/ 	.short	(.L_161 - .L_160)
.L_160:
        /*002c*/ 	.word	0x00000000
        /*0030*/ 	.short	0x0003
        /*0032*/ 	.short	0x0018
        /*0034*/ 	.byte	0x00, 0xf0, 0x11, 0x00


	//----- nvinfo : EIATTR_KPARAM_INFO
	.align		4
.L_161:
        /*0038*/ 	.byte	0x04, 0x17
        /*003a*/ 	.short	(.L_163 - .L_162)
.L_162:
        /*003c*/ 	.word	0x00000000
        /*0040*/ 	.short	0x0002
        /*0042*/ 	.short	0x0010
        /*0044*/ 	.byte	0x00, 0xf5, 0x21, 0x00


	//----- nvinfo : EIATTR_KPARAM_INFO
	.align		4
.L_163:
        /*0048*/ 	.byte	0x04, 0x17
        /*004a*/ 	.short	(.L_165 - .L_164)
.L_164:
        /*004c*/ 	.word	0x00000000
        /*0050*/ 	.short	0x0001
        /*0052*/ 	.short	0x0008
        /*0054*/ 	.byte	0x00, 0xf5, 0x21, 0x00


	//----- nvinfo : EIATTR_KPARAM_INFO
	.align		4
.L_165:
        /*0058*/ 	.byte	0x04, 0x17
        /*005a*/ 	.short	(.L_167 - .L_166)
.L_166:
        /*005c*/ 	.word	0x00000000
        /*0060*/ 	.short	0x0000
        /*0062*/ 	.short	0x0000
        /*0064*/ 	.byte	0x00, 0xf5, 0x21, 0x00


	//----- nvinfo : EIATTR_SPARSE_MMA_MASK
	.align		4
.L_167:
        /*0068*/ 	.byte	0x03, 0x50
        /*006a*/ 	.short	0x0000


	//----- nvinfo : EIATTR_MAXREG_COUNT
	.align		4
        /*006c*/ 	.byte	0x03, 0x1b
        /*006e*/ 	.short	0x00ff


	//----- nvinfo : EIATTR_MERCURY_ISA_VERSION
	.align		4
        /*0070*/ 	.byte	0x03, 0x5f
        /*0072*/ 	.short	0x0101


	//----- nvinfo : EIATTR_VRC_CTA_INIT_COUNT
	.align		4
        /*0074*/ 	.byte	0x02, 0x4a
	.zero		1
	.zero		1


	//----- nvinfo : EIATTR_EXIT_INSTR_OFFSETS
	.align		4
        /*0078*/ 	.byte	0x04, 0x1c
        /*007a*/ 	.short	(.L_169 - .L_168)


	//   ....[0]....
.L_168:
        /*007c*/ 	.word	0x00000ae0


	//----- nvinfo : EIATTR_CBANK_PARAM_SIZE
	.align		4
.L_169:
        /*0080*/ 	.byte	0x03, 0x19
        /*0082*/ 	.short	0x0024


	//----- nvinfo : EIATTR_PARAM_CBANK
	.align		4
        /*0084*/ 	.byte	0x04, 0x0a
        /*0086*/ 	.short	(.L_171 - .L_170)
	.align		4
.L_170:
        /*0088*/ 	.word	index@(.nv.constant0.copykernelAoS_trans_multi32_32bit_8)
        /*008c*/ 	.short	0x0380
        /*008e*/ 	.short	0x0024


	//----- nvinfo : EIATTR_SW_WAR
	.align		4
.L_171:
        /*0090*/ 	.byte	0x04, 0x36
        /*0092*/ 	.short	(.L_173 - .L_172)
.L_172:
        /*0094*/ 	.word	0x00000008
.L_173:


//--------------------- .nv.info.copykernelAoS_no_trans_multi32_32bit --------------------------
	.section	.nv.info.copykernelAoS_no_trans_multi32_32bit,"",@"SHT_CUDA_INFO"
	.sectionflags	@""
	.align	4


	//----- nvinfo : EIATTR_CUDA_API_VERSION
	.align		4
        /*0000*/ 	.byte	0x04, 0x37
        /*0002*/ 	.short	(.L_175 - .L_174)
.L_174:
        /*0004*/ 	.word	0x00000082


	//----- nvinfo : EIATTR_KPARAM_INFO
	.align		4
.L_175:
        /*0008*/ 	.byte	0x04, 0x17
        /*000a*/ 	.short	(.L_177 - .L_176)
.L_176:
        /*000c*/ 	.word	0x00000000
        /*0010*/ 	.short	0x0005
        /*0012*/ 	.short	0x0020
        /*0014*/ 	.byte	0x00, 0xf0, 0x11, 0x00


	//----- nvinfo : EIATTR_KPARAM_INFO
	.align		4
.L_177:
        /*0018*/ 	.byte	0x04, 0x17
        /*001a*/ 	.short	(.L_179 - .L_178)
.L_178:
        /*001c*/ 	.word	0x00000000
        /*0020*/ 	.short	0x0004
        /*0022*/ 	.short	0x001c
        /*0024*/ 	.byte	0x00, 0xf0, 0x11, 0x00


	//----- nvinfo : EIATTR_KPARAM_INFO
	.align		4
.L_179:
        /*0028*/ 	.byte	0x04, 0x17
        /*002a*/ 	.short	(.L_181 - .L_180)
.L_180:
        /*002c*/ 	.word	0x00000000
        /*0030*/ 	.short	0x0003
        /*0032*/ 	.short	0x0018
        /*0034*/ 	.byte	0x00, 0xf0, 0x11, 0x00


	//----- nvinfo : EIATTR_KPARAM_INFO
	.align		4
.L_181:
        /*0038*/ 	.byte	0x04, 0x17
        /*003a*/ 	.short	(.L_183 - .L_182)
.L_182:
        /*003c*/ 	.word	0x00000000
        /*0040*/ 	.short	0x0002
        /*0042*/ 	.short	0x0010
        /*0044*/ 	.byte	0x00, 0xf5, 0x21, 0x00


	//----- nvinfo : EIATTR_KPARAM_INFO
	.align		4
.L_183:
        /*0048*/ 	.byte	0x04, 0x17
        /*004a*/ 	.short	(.L_185 - .L_184)
.L_184:
        /*004c*/ 	.word	0x00000000
        /*0050*/ 	.short	0x0001
        /*0052*/ 	.short	0x0008
        /*0054*/ 	.byte	0x00, 0xf5, 0x21, 0x00


	//----- nvinfo : EIATTR_KPARAM_INFO
	.align		4
.L_185:
        /*0058*/ 	.byte	0x04, 0x17
        /*005a*/ 	.short	(.L_187 - .L_186)
.L_186:
        /*005c*/ 	.word	0x00000000
        /*0060*/ 	.short	0x0000
        /*0062*/ 	.short	0x0000
        /*0064*/ 	.byte	0x00, 0xf5, 0x21, 0x00


	//----- nvinfo : EIATTR_SPARSE_MMA_MASK
	.align		4
.L_187:
        /*0068*/ 	.byte	0x03, 0x50
        /*006a*/ 	.short	0x0000


	//----- nvinfo : EIATTR_MAXREG_COUNT
	.align		4
        /*006c*/ 	.byte	0x03, 0x1b
        /*006e*/ 	.short	0x00ff


	//----- nvinfo : EIATTR_MERCURY_ISA_VERSION
	.align		4
        /*0070*/ 	.byte	0x03, 0x5f
        /*0072*/ 	.short	0x0101


	//----- nvinfo : EIATTR_VRC_CTA_INIT_COUNT
	.align		4
        /*0074*/ 	.byte	0x02, 0x4a
	.zero		1
	.zero		1


	//----- nvinfo : EIATTR_EXIT_INSTR_OFFSETS
	.align		4
        /*0078*/ 	.byte	0x04, 0x1c
        /*007a*/ 	.short	(.L_189 - .L_188)


	//   ....[0]....
.L_188:
        /*007c*/ 	.word	0x00000200


	//----- nvinfo : EIATTR_CBANK_PARAM_SIZE
	.align		4
.L_189:
        /*0080*/ 	.byte	0x03, 0x19
        /*0082*/ 	.short	0x0024


	//----- nvinfo : EIATTR_PARAM_CBANK
	.align		4
        /*0084*/ 	.byte	0x04, 0x0a
        /*0086*/ 	.short	(.L_191 - .L_190)
	.align		4
.L_190:
        /*0088*/ 	.word	index@(.nv.constant0.copykernelAoS_no_trans_multi32_32bit)
        /*008c*/ 	.short	0x0380
        /*008e*/ 	.short	0x0024


	//----- nvinfo : EIATTR_SW_WAR
	.align		4
.L_191:
        /*0090*/ 	.byte	0x04, 0x36
        /*0092*/ 	.short	(.L_193 - .L_192)
.L_192:
        /*0094*/ 	.word	0x00000008
.L_193:


//--------------------- .nv.info.copykernelAoS_trans232_32bit --------------------------
	.section	.nv.info.copykernelAoS_trans232_32bit,"",@"SHT_CUDA_INFO"
	.sectionflags	@""
	.align	4


	//----- nvinfo : EIATTR_CUDA_API_VERSION
	.align		4
        /*0000*/ 	.byte	0x04, 0x37
        /*0002*/ 	.short	(.L_195 - .L_194)
.L_194:
        /*0004*/ 	.word	0x00000082


	//----- nvinfo : EIATTR_KPARAM_INFO
	.align		4
.L_195:
        /*0008*/ 	.byte	0x04, 0x17
        /*000a*/ 	.short	(.L_197 - .L_196)
.L_196:
        /*000c*/ 	.word	0x00000000
        /*0010*/ 	.short	0x0005
        /*0012*/ 	.short	0x0020
        /*0014*/ 	.byte	0x00, 0xf0, 0x11, 0x00


	//----- nvinfo : EIATTR_KPARAM_INFO
	.align		4
.L_197:
        /*0018*/ 	.byte	0x04, 0x17
        /*001a*/ 	.short	(.L_199 - .L_198)
.L_198:
        /*001c*/ 	.word	0x00000000
        /*0020*/ 	.short	0x0004
        /*0022*/ 	.short	0x001c
        /*0024*/ 	.byte	0x00, 0xf0, 0x11, 0x00


	//----- nvinfo : EIATTR_KPARAM_INFO
	.align		4
.L_199:
        /*0028*/ 	.byte	0x04, 0x17
        /*002a*/ 	.short	(.L_201 - .L_200)
.L_200:
        /*002c*/ 	.word	0x00000000
        /*0030*/ 	.short	0x0003
        /*0032*/ 	.short	0x0018
        /*0034*/ 	.byte	0x00, 0xf0, 0x11, 0x00


	//----- nvinfo : EIATTR_KPARAM_INFO
	.align		4
.L_201:
        /*0038*/ 	.byte	0x04, 0x17
        /*003a*/ 	.short	(.L_203 - .L_202)
.L_202:
        /*003c*/ 	.word	0x00000000
        /*0040*/ 	.short	0x0002
        /*0042*/ 	.short	0x0010
        /*0044*/ 	.byte	0x00, 0xf5, 0x21, 0x00


	//----- nvinfo : EIATTR_KPARAM_INFO
	.align		4
.L_203:
        /*0048*/ 	.byte	0x04, 0x17
        /*004a*/ 	.short	(.L_205 - .L_204)
.L_204:
        /*004c*/ 	.word	0x00000000
        /*0050*/ 	.short	0x0001
        /*0052*/ 	.short	0x0008
        /*0054*/ 	.byte	0x00, 0xf5, 0x21, 0x00


	//----- nvinfo : EIATTR_KPARAM_INFO
	.align		4
.L_205:
        /*0058*/ 	.byte	0x04, 0x17
        /*005a*/ 	.short	(.L_207 - .L_206)
.L_206:
        /*005c*/ 	.word	0x00000000
        /*0060*/ 	.short	0x0000
        /*0062*/ 	.short	0x0000
        /*0064*/ 	.byte	0x00, 0xf5, 0x21, 0x00


	//----- nvinfo : EIATTR_SPARSE_MMA_MASK
	.align		4
.L_207:
        /*0068*/ 	.byte	0x03, 0x50
        /*006a*/ 	.short	0x0000


	//----- nvinfo : EIATTR_MAXREG_COUNT
	.align		4
        /*006c*/ 	.byte	0x03, 0x1b
        /*006e*/ 	.short	0x00ff


	//----- nvinfo : EIATTR_MERCURY_ISA_VERSION
	.align		4
        /*0070*/ 	.byte	0x03, 0x5f
        /*0072*/ 	.short	0x0101


	//----- nvinfo : EIATTR_VRC_CTA_INIT_COUNT
	.align		4
        /*0074*/ 	.byte	0x02, 0x4a
	.zero		1
	.zero		1


	//----- nvinfo : EIATTR_EXIT_INSTR_OFFSETS
	.align		4
        /*0078*/ 	.byte	0x04, 0x1c
        /*007a*/ 	.short	(.L_209 - .L_208)


	//   ....[0]....
.L_208:
        /*007c*/ 	.word	0x00000300


	//----- nvinfo : EIATTR_CBANK_PARAM_SIZE
	.align		4
.L_209:
        /*0080*/ 	.byte	0x03, 0x19
        /*0082*/ 	.short	0x0024


	//----- nvinfo : EIATTR_PARAM_CBANK
	.align		4
        /*0084*/ 	.byte	0x04, 0x0a
        /*0086*/ 	.short	(.L_211 - .L_210)
	.align		4
.L_210:
        /*0088*/ 	.word	index@(.nv.constant0.copykernelAoS_trans232_32bit)
        /*008c*/ 	.short	0x0380
        /*008e*/ 	.short	0x0024


	//----- nvinfo : EIATTR_SW_WAR
	.align		4
.L_211:
        /*0090*/ 	.byte	0x04, 0x36
        /*0092*/ 	.short	(.L_213 - .L_212)
.L_212:
        /*0094*/ 	.word	0x00000008
.L_213:


//--------------------- .nv.info.copykernelAoS_no_trans32_32bit --------------------------
	.section	.nv.info.copykernelAoS_no_trans32_32bit,"",@"SHT_CUDA_INFO"
	.sectionflags	@""
	.align	4


	//----- nvinfo : EIATTR_CUDA_API_VERSION
	.align		4
        /*0000*/ 	.byte	0x04, 0x37
        /*0002*/ 	.short	(.L_215 - .L_214)
.L_214:
        /*0004*/ 	.word	0x00000082


	//----- nvinfo : EIATTR_KPARAM_INFO
	.align		4
.L_215:
        /*0008*/ 	.byte	0x04, 0x17
        /*000a*/ 	.short	(.L_217 - .L_216)
.L_216:
        /*000c*/ 	.word	0x00000000
        /*0010*/ 	.short	0x0005
        /*0012*/ 	.short	0x0020
        /*0014*/ 	.byte	0x00, 0xf0, 0x11, 0x00


	//----- nvinfo : EIATTR_KPARAM_INFO
	.align		4
.L_217:
        /*0018*/ 	.byte	0x04, 0x17
        /*001a*/ 	.short	(.L_219 - .L_218)
.L_218:
        /*001c*/ 	.word	0x00000000
        /*0020*/ 	.short	0x0004
        /*0022*/ 	.short	0x001c
        /*0024*/ 	.byte	0x00, 0xf0, 0x11, 0x00


	//----- nvinfo : EIATTR_KPARAM_INFO
	.align		4
.L_219:
        /*0028*/ 	.byte	0x04, 0x17
        /*002a*/ 	.short	(.L_221 - .L_220)
.L_220:
        /*002c*/ 	.word	0x00000000
        /*0030*/ 	.short	0x0003
        /*0032*/ 	.short	0x0018
        /*0034*/ 	.byte	0x00, 0xf0, 0x11, 0x00


	//----- nvinfo : EIATTR_KPARAM_INFO
	.align		4
.L_221:
        /*0038*/ 	.byte	0x04, 0x17
        /*003a*/ 	.short	(.L_223 - .L_222)
.L_222:
        /*003c*/ 	.word	0x00000000
        /*0040*/ 	.short	0x0002
        /*0042*/ 	.short	0x0010
        /*0044*/ 	.byte	0x00, 0xf5, 0x21, 0x00


	//----- nvinfo : EIATTR_KPARAM_INFO
	.align		4
.L_223:
        /*0048*/ 	.byte	0x04, 0x17
        /*004a*/ 	.short	(.L_225 - .L_224)
.L_224:
        /*004c*/ 	.word	0x00000000
        /*0050*/ 	.short	0x0001
        /*0052*/ 	.short	0x0008
        /*0054*/ 	.byte	0x00, 0xf5, 0x21, 0x00


	//----- nvinfo : EIATTR_KPARAM_INFO
	.align		4
.L_225:
        /*0058*/ 	.byte	0x04, 0x17
        /*005a*/ 	.short	(.L_227 - .L_226)
.L_226:
        /*005c*/ 	.word	0x00000000
        /*0060*/ 	.short	0x0000
        /*0062*/ 	.short	0x0000
        /*0064*/ 	.byte	0x00, 0xf5, 0x21, 0x00


	//----- nvinfo : EIATTR_SPARSE_MMA_MASK
	.align		4
.L_227:
        /*0068*/ 	.byte	0x03, 0x50
        /*006a*/ 	.short	0x0000


	//----- nvinfo : EIATTR_MAXREG_COUNT
	.align		4
        /*006c*/ 	.byte	0x03, 0x1b
        /*006e*/ 	.short	0x00ff


	//----- nvinfo : EIATTR_MERCURY_ISA_VERSION
	.align		4
        /*0070*/ 	.byte	0x03, 0x5f
        /*0072*/ 	.short	0x0101


	//----- nvinfo : EIATTR_VRC_CTA_INIT_COUNT
	.align		4
        /*0074*/ 	.byte	0x02, 0x4a
	.zero		1
	.zero		1


	//----- nvinfo : EIATTR_EXIT_INSTR_OFFSETS
	.align		4
        /*0078*/ 	.byte	0x04, 0x1c
        /*007a*/ 	.short	(.L_229 - .L_228)


	//   ....[0]....
.L_228:
        /*007c*/ 	.word	0x00000120


	//----- nvinfo : EIATTR_CBANK_PARAM_SIZE
	.align		4
.L_229:
        /*0080*/ 	.byte	0x03, 0x19
        /*0082*/ 	.short	0x0024


	//----- nvinfo : EIATTR_PARAM_CBANK
	.align		4
        /*0084*/ 	.byte	0x04, 0x0a
        /*0086*/ 	.short	(.L_231 - .L_230)
	.align		4
.L_230:
        /*0088*/ 	.word	index@(.nv.constant0.copykernelAoS_no_trans32_32bit)
        /*008c*/ 	.short	0x0380
        /*008e*/ 	.short	0x0024


	//----- nvinfo : EIATTR_SW_WAR
	.align		4
.L_231:
        /*0090*/ 	.byte	0x04, 0x36
        /*0092*/ 	.short	(.L_233 - .L_232)
.L_232:
        /*0094*/ 	.word	0x00000008
.L_233:


//--------------------- .nv.callgraph             --------------------------
	.section	.nv.callgraph,"",@"SHT_CUDA_CALLGRAPH"
	.align	4
	.sectionentsize	8
	.align		4
        /*0000*/ 	.word	0x00000000
	.align		4
        /*0004*/ 	.word	0xffffffff
	.align		4
        /*0008*/ 	.word	0x00000000
	.align		4
        /*000c*/ 	.word	0xfffffffe
	.align		4
        /*0010*/ 	.word	0x00000000
	.align		4
        /*0014*/ 	.word	0xfffffffd
	.align		4
        /*0018*/ 	.word	0x00000000
	.align		4
        /*001c*/ 	.word	0xfffffffc


//--------------------- .text.copykernelAoS_trans132_32bit --------------------------
	.section	.text.copykernelAoS_trans132_32bit,"ax",@progbits
	.align	128
        .global         copykernelAoS_trans132_32bit
        .type           copykernelAoS_trans132_32bit,@function
        .size           copykernelAoS_trans132_32bit,(.L_x_9 - copykernelAoS_trans132_32bit)
        .other          copykernelAoS_trans132_32bit,@"STO_CUDA_ENTRY STV_DEFAULT"
copykernelAoS_trans132_32bit:
.text.copykernelAoS_trans132_32bit:
[----:B------:R-:W-:Y:S01]  /*0000*/  LDC R1, c[0x0][0x37c] ;  /* 0x0000df00ff017b82 */ /* 0x000fe20000000800 */
[----:B------:R-:W0:Y:S07]  /*0010*/  S2R R5, SR_TID.Y ;  /* 0x0000000000057919 */ /* 0x000e2e0000002200 */
[----:B------:R-:W-:Y:S01]  /*0020*/  S2UR UR4, SR_CTAID.X ;  /* 0x00000000000479c3 */ /* 0x000fe20000002500 */
[----:B------:R-:W1:Y:S01]  /*0030*/  LDCU UR6, c[0x0][0x370] ;  /* 0x00006e00ff0677ac */ /* 0x000e620008000800 */
[----:B------:R-:W2:Y:S01]  /*0040*/  S2R R7, SR_TID.X ;  /* 0x0000000000077919 */ /* 0x000ea20000002100 */
[----:B------:R-:W2:Y:S05]  /*0050*/  LDCU UR8, c[0x0][0x360] ;  /* 0x00006c00ff0877ac */ /* 0x000eaa0008000800 */
[----:B------:R-:W1:Y:S08]  /*0060*/  S2UR UR5, SR_CTAID.Y ;  /* 0x00000000000579c3 */ /* 0x000e700000002600 */
[----:B------:R-:W0:Y:S08]  /*0070*/  LDC R0, c[0x0][0x364] ;  /* 0x0000d900ff007b82 */ /* 0x000e300000000800 */
[----:B------:R-:W3:Y:S01]  /*0080*/  LDC.64 R2, c[0x0][0x380] ;  /* 0x0000e000ff027b82 */ /* 0x000ee20000000a00 */
[----:B-1----:R-:W-:-:S07]  /*0090*/  UIMAD UR4, UR5, UR6, UR4 ;  /* 0x00000006050472a4 */ /* 0x002fce000f8e0204 */
[----:B------:R-:W1:Y:S01]  /*00a0*/  LDC R6, c[0x0][0x39c] ;  /* 0x0000e700ff067b82 */ /* 0x000e620000000800 */
[----:B------:R-:W4:Y:S01]  /*00b0*/  LDCU.64 UR6, c[0x0][0x358] ;  /* 0x00006b00ff0677ac */ /* 0x000f220008000a00 */
[----:B0-----:R-:W-:Y:S02]  /*00c0*/  IMAD R0, R0, UR4, R5 ;  /* 0x0000000400007c24 */ /* 0x001fe4000f8e0205 */
[----:B------:R-:W0:Y:S02]  /*00d0*/  LDCU UR4, c[0x0][0x3a0] ;  /* 0x00007400ff0477ac */ /* 0x000e240008000800 */
[----:B--2---:R-:W-:-:S04]  /*00e0*/  IMAD R7, R0, UR8, R7 ;  /* 0x0000000800077c24 */ /* 0x004fc8000f8e0207 */
[----:B---3--:R-:W-:-:S05]  /*00f0*/  IMAD.WIDE R2, R7, 0x4, R2 ;  /* 0x0000000407027825 */ /* 0x008fca00078e0202 */
[----:B----4-:R2:W3:Y:S01]  /*0100*/  LDG.E R9, desc[UR6][R2.64] ;  /* 0x0000000602097981 */ /* 0x0104e2000c1e1900 */
[----:B-1----:R-:W-:-:S04]  /*0110*/  IABS R11, R6 ;  /* 0x00000006000b7213 */ /* 0x002fc80000000000 */
[----:B------:R-:W1:Y:S01]  /*0120*/  I2F.RP R0, R11 ;  /* 0x0000000b00007306 */ /* 0x000e620000209400 */
[----:B--2---:R-:W-:-:S07]  /*0130*/  IABS R2, R7 ;  /* 0x0000000700027213 */ /* 0x004fce0000000000 */
[----:B-1----:R-:W1:Y:S02]  /*0140*/  MUFU.RCP R0, R0 ;  /* 0x0000000000007308 */ /* 0x002e640000001000 */
[----:B-1----:R-:W-:-:S06]  /*0150*/  IADD3 R4, PT, PT, R0, 0xffffffe, RZ ;  /* 0x0ffffffe00047810 */ /* 0x002fcc0007ffe0ff */
[----:B------:R1:W2:Y:S02]  /*0160*/  F2I.FTZ.U32.TRUNC.NTZ R5, R4 ;  /* 0x0000000400057305 */ /* 0x0002a4000021f000 */
[----:B-1----:R-:W-:Y:S01]  /*0170*/  IMAD.MOV.U32 R4, RZ, RZ, RZ ;  /* 0x000000ffff047224 */ /* 0x002fe200078e00ff */
[----:B--2---:R-:W-:-:S05]  /*0180*/  IADD3 R8, PT, PT, RZ, -R5, RZ ;  /* 0x80000005ff087210 */ /* 0x004fca0007ffe0ff */
[----:B------:R-:W-:-:S04]  /*0190*/  IMAD R13, R8, R11, RZ ;  /* 0x0000000b080d7224 */ /* 0x000fc800078e02ff */
[----:B------:R-:W-:-:S06]  /*01a0*/  IMAD.HI.U32 R5, R5, R13, R4 ;  /* 0x0000000d05057227 */ /* 0x000fcc00078e0004 */
[----:B------:R-:W-:-:S05]  /*01b0*/  IMAD.HI.U32 R5, R5, R2, RZ ;  /* 0x0000000205057227 */ /* 0x000fca00078e00ff */
[----:B------:R-:W-:-:S05]  /*01c0*/  IADD3 R0, PT, PT, -R5, RZ, RZ ;  /* 0x000000ff05007210 */ /* 0x000fca0007ffe1ff */
[C---:B------:R-:W-:Y:S02]  /*01d0*/  IMAD R0, R11.reuse, R0, R2 ;  /* 0x000000000b007224 */ /* 0x040fe400078e0202 */
[----:B------:R-:W1:Y:S03]  /*01e0*/  LDC.64 R2, c[0x0][0x390] ;  /* 0x0000e400ff027b82 */ /* 0x000e660000000a00 */
[----:B------:R-:W-:-:S13]  /*01f0*/  ISETP.GT.U32.AND P2, PT, R11, R0, PT ;  /* 0x000000000b00720c */ /* 0x000fda0003f44070 */
[----:B------:R-:W-:Y:S01]  /*0200*/  @!P2 IMAD.IADD R0, R0, 0x1, -R11 ;  /* 0x000000010000a824 */ /* 0x000fe200078e0a0b */
[----:B------:R-:W-:Y:S02]  /*0210*/  @!P2 IADD3 R5, PT, PT, R5, 0x1, RZ ;  /* 0x000000010505a810 */ /* 0x000fe40007ffe0ff */
[----:B------:R-:W-:Y:S02]  /*0220*/  ISETP.NE.AND P2, PT, R6, RZ, PT ;  /* 0x000000ff0600720c */ /* 0x000fe40003f45270 */
[----:B------:R-:W-:Y:S02]  /*0230*/  ISETP.GE.U32.AND P0, PT, R0, R11, PT ;  /* 0x0000000b0000720c */ /* 0x000fe40003f06070 */
[----:B------:R-:W-:-:S04]  /*0240*/  LOP3.LUT R0, R7, R6, RZ, 0x3c, !PT ;  /* 0x0000000607007212 */ /* 0x000fc800078e3cff */
[----:B------:R-:W-:-:S07]  /*0250*/  ISETP.GE.AND P1, PT, R0, RZ, PT ;  /* 0x000000ff0000720c */ /* 0x000fce0003f26270 */
[----:B------:R-:W-:-:S06]  /*0260*/  @P0 VIADD R5, R5, 0x1 ;  /* 0x0000000105050836 */ /* 0x000fcc0000000000 */
[----:B------:R-:W-:Y:S02]  /*0270*/  @!P1 IADD3 R5, PT, PT, -R5, RZ, RZ ;  /* 0x000000ff05059210 */ /* 0x000fe40007ffe1ff */
[----:B------:R-:W-:-:S04]  /*0280*/  @!P2 LOP3.LUT R5, RZ, R6, RZ, 0x33, !PT ;  /* 0x00000006ff05a212 */ /* 0x000fc800078e33ff */
[----:B------:R-:W-:-:S05]  /*0290*/  IADD3 R0, PT, PT, -R5, RZ, RZ ;  /* 0x000000ff05007210 */ /* 0x000fca0007ffe1ff */
[----:B------:R-:W-:-:S04]  /*02a0*/  IMAD R0, R6, R0, R7 ;  /* 0x0000000006007224 */ /* 0x000fc800078e0207 */
[----:B0-----:R-:W-:-:S04]  /*02b0*/  IMAD R5, R0, UR4, R5 ;  /* 0x0000000400057c24 */ /* 0x001fc8000f8e0205 */
[----:B-1----:R-:W-:-:S05]  /*02c0*/  IMAD.WIDE R2, R5, 0x4, R2 ;  /* 0x0000000405027825 */ /* 0x002fca00078e0202 */
[----:B---3--:R-:W-:Y:S01]  /*02d0*/  STG.E desc[UR6][R2.64], R9 ;  /* 0x0000000902007986 */ /* 0x008fe2000c101906 */
[----:B------:R-:W-:Y:S05]  /*02e0*/  EXIT ;  /* 0x000000000000794d */ /* 0x000fea0003800000 */
.L_x_0:
[----:B------:R-:W-:-:S00]  /*02f0*/  BRA `(.L_x_0) ;  /* 0xfffffffc00fc7947 */ /* 0x000fc0000383ffff */
[----:B------:R-:W-:-:S00]  /*0300*/  NOP ;  /* 0x0000000000007918 */ /* 0x000fc00000000000 */
[----:B------:R-:W-:-:S00]  /*0310*/  NOP ;  /* 0x0000000000007918 */ /* 0x000fc00000000000 */
[----:B------:R-:W-:-:S00]  /*0320*/  NOP ;  /* 0x0000000000007918 */ /* 0x000fc00000000000 */
[----:B------:R-:W-:-:S00]  /*0330*/  NOP ;  /* 0x0000000000007918 */ /* 0x000fc00000000000 */
[----:B------:R-:W-:-:S00]  /*0340*/  NOP ;  /* 0x0000000000007918 */ /* 0x000fc00000000000 */
[----:B------:R-:W-:-:S00]  /*0350*/  NOP ;  /* 0x0000000000007918 */ /* 0x000fc00000000000 */
[----:B------:R-:W-:-:S00]  /*0360*/  NOP ;  /* 0x0000000000007918 */ /* 0x000fc00000000000 */
[----:B------:R-:W-:-:S00]  /*0370*/  NOP ;  /* 0x0000000000007918 */ /* 0x000fc00000000000 */
.L_x_9:


//--------------------- .text.copykernelAoS_shared32_32bit --------------------------
	.section	.text.copykernelAoS_shared32_32bit,"ax",@progbits
	.align	128
        .global         copykernelAoS_shared32_32bit
        .type           copykernelAoS_shared32_32bit,@function
        .size           copykernelAoS_shared32_32bit,(.L_x_10 - copykernelAoS_shared32_32bit)
        .other          copykernelAoS_shared32_32bit,@"STO_CUDA_ENTRY STV_DEFAULT"
copykernelAoS_shared32_32bit:
.text.copykernelAoS_shared32_32bit:
[----:B------:R-:W-:Y:S08]  /*0000*/  LDC R1, c[0x0][0x37c] ;  /* 0x0000df00ff017b82 */ /* 0x000ff00000000800 */
[----:B------:R-:W0:Y:S01]  /*0010*/  LDC R6, c[0x0][0x3a0] ;  /* 0x0000e800ff067b82 */ /* 0x000e220000000800 */
[----:B------:R-:W1:Y:S01]  /*0020*/  S2R R5, SR_TID.Y ;  /* 0x0000000000057919 */ /* 0x000e620000002200 */
[----:B------:R-:W2:Y:S01]  /*0030*/  LDCU UR6, c[0x0][0x370] ;  /* 0x00006e00ff0677ac */ /* 0x000ea20008000800 */
[----:B------:R-:W3:Y:S01]  /*0040*/  S2R R7, SR_TID.X ;  /* 0x0000000000077919 */ /* 0x000ee20000002100 */
[----:B------:R-:W3:Y:S04]  /*0050*/  LDCU UR7, c[0x0][0x360] ;  /* 0x00006c00ff0777ac */ /* 0x000ee80008000800 */
[----:B------:R-:W-:Y:S08]  /*0060*/  S2UR UR4, SR_CTAID.X ;  /* 0x00000000000479c3 */ /* 0x000ff00000002500 */
[----:B------:R-:W2:Y:S01]  /*0070*/  S2UR UR5, SR_CTAID.Y ;  /* 0x00000000000579c3 */ /* 0x000ea20000002600 */
[----:B0-----:R-:W-:-:S07]  /*0080*/  IABS R9, R6 ;  /* 0x0000000600097213 */ /* 0x001fce0000000000 */
[----:B------:R-:W1:Y:S01]  /*0090*/  LDC R4, c[0x0][0x364] ;  /* 0x0000d900ff047b82 */ /* 0x000e620000000800 */
[----:B------:R-:W0:Y:S01]  /*00a0*/  I2F.RP R0, R9 ;  /* 0x0000000900007306 */ /* 0x000e220000209400 */
[----:B--2---:R-:W-:Y:S01]  /*00b0*/  UIMAD UR4, UR5, UR6, UR4 ;  /* 0x00000006050472a4 */ /* 0x004fe2000f8e0204 */
[----:B------:R-:W2:Y:S06]  /*00c0*/  LDCU UR6, c[0x0][0x39c] ;  /* 0x00007380ff0677ac */ /* 0x000eac0008000800 */
[----:B0-----:R-:W0:Y:S02]  /*00d0*/  MUFU.RCP R0, R0 ;  /* 0x0000000000007308 */ /* 0x001e240000001000 */
[----:B0-----:R-:W-:Y:S01]  /*00e0*/  IADD3 R2, PT, PT, R0, 0xffffffe, RZ ;  /* 0x0ffffffe00027810 */ /* 0x001fe20007ffe0ff */
[----:B-1----:R-:W-:Y:S01]  /*00f0*/  IMAD R0, R4, UR4, R5 ;  /* 0x0000000404007c24 */ /* 0x002fe2000f8e0205 */
[----:B------:R-:W0:Y:S04]  /*0100*/  LDCU.64 UR4, c[0x0][0x358] ;  /* 0x00006b00ff0477ac */ /* 0x000e280008000a00 */
[----:B------:R1:W4:Y:S01]  /*0110*/  F2I.FTZ.U32.TRUNC.NTZ R3, R2 ;  /* 0x0000000200037305 */ /* 0x000322000021f000 */
[----:B---3--:R-:W-:-:S05]  /*0120*/  IMAD R7, R0, UR7, R7 ;  /* 0x0000000700077c24 */ /* 0x008fca000f8e0207 */
[----:B------:R-:W-:Y:S01]  /*0130*/  IABS R0, R7 ;  /* 0x0000000700007213 */ /* 0x000fe20000000000 */
[----:B-1----:R-:W-:Y:S02]  /*0140*/  IMAD.MOV.U32 R2, RZ, RZ, RZ ;  /* 0x000000ffff027224 */ /* 0x002fe400078e00ff */
[----:B----4-:R-:W-:-:S05]  /*0150*/  IMAD.MOV R8, RZ, RZ, -R3 ;  /* 0x000000ffff087224 */ /* 0x010fca00078e0a03 */
[----:B------:R-:W-:-:S05]  /*0160*/  MOV R4, R8 ;  /* 0x0000000800047202 */ /* 0x000fca0000000f00 */
[----:B------:R-:W-:-:S04]  /*0170*/  IMAD R5, R4, R9, RZ ;  /* 0x0000000904057224 */ /* 0x000fc800078e02ff */
[----:B------:R-:W-:-:S06]  /*0180*/  IMAD.HI.U32 R3, R3, R5, R2 ;  /* 0x0000000503037227 */ /* 0x000fcc00078e0002 */
[----:B------:R-:W-:-:S05]  /*0190*/  IMAD.HI.U32 R3, R3, R0, RZ ;  /* 0x0000000003037227 */ /* 0x000fca00078e00ff */
[----:B------:R-:W-:-:S05]  /*01a0*/  IADD3 R2, PT, PT, -R3, RZ, RZ ;  /* 0x000000ff03027210 */ /* 0x000fca0007ffe1ff */
[----:B------:R-:W-:-:S05]  /*01b0*/  IMAD R0, R9, R2, R0 ;  /* 0x0000000209007224 */ /* 0x000fca00078e0200 */
[----:B------:R-:W-:-:S13]  /*01c0*/  ISETP.GT.U32.AND P2, PT, R9, R0, PT ;  /* 0x000000000900720c */ /* 0x000fda0003f44070 */
[----:B------:R-:W-:Y:S01]  /*01d0*/  @!P2 IMAD.IADD R0, R0, 0x1, -R9 ;  /* 0x000000010000a824 */ /* 0x000fe200078e0a09 */
[----:B------:R-:W-:Y:S02]  /*01e0*/  @!P2 IADD3 R3, PT, PT, R3, 0x1, RZ ;  /* 0x000000010303a810 */ /* 0x000fe40007ffe0ff */
[----:B------:R-:W-:Y:S02]  /*01f0*/  ISETP.NE.AND P2, PT, R6, RZ, PT ;  /* 0x000000ff0600720c */ /* 0x000fe40003f45270 */
[----:B------:R-:W-:Y:S02]  /*0200*/  ISETP.GE.U32.AND P0, PT, R0, R9, PT ;  /* 0x000000090000720c */ /* 0x000fe40003f06070 */
[----:B------:R-:W-:-:S04]  /*0210*/  LOP3.LUT R0, R7, R6, RZ, 0x3c, !PT ;  /* 0x0000000607007212 */ /* 0x000fc800078e3cff */
[----:B------:R-:W-:-:S07]  /*0220*/  ISETP.GE.AND P1, PT, R0, RZ, PT ;  /* 0x000000ff0000720c */ /* 0x000fce0003f26270 */
[----:B------:R-:W-:-:S05]  /*0230*/  @P0 IADD3 R3, PT, PT, R3, 0x1, RZ ;  /* 0x0000000103030810 */ /* 0x000fca0007ffe0ff */
[----:B------:R-:W-:Y:S02]  /*0240*/  IMAD.MOV.U32 R0, RZ, RZ, R3 ;  /* 0x000000ffff007224 */ /* 0x000fe400078e0003 */
[----:B------:R-:W1:Y:S03]  /*0250*/  LDC.64 R2, c[0x0][0x380] ;  /* 0x0000e000ff027b82 */ /* 0x000e660000000a00 */
[----:B------:R-:W-:Y:S02]  /*0260*/  @!P1 IADD3 R0, PT, PT, -R0, RZ, RZ ;  /* 0x000000ff00009210 */ /* 0x000fe40007ffe1ff */
[----:B------:R-:W-:-:S04]  /*0270*/  @!P2 LOP3.LUT R0, RZ, R6, RZ, 0x33, !PT ;  /* 0x00000006ff00a212 */ /* 0x000fc800078e33ff */
[----:B------:R-:W-:-:S05]  /*0280*/  IADD3 R5, PT, PT, -R0, RZ, RZ ;  /* 0x000000ff00057210 */ /* 0x000fca0007ffe1ff */
[----:B------:R-:W-:-:S04]  /*0290*/  IMAD R5, R6, R5, R7 ;  /* 0x0000000506057224 */ /* 0x000fc800078e0207 */
[----:B--2---:R-:W-:-:S04]  /*02a0*/  IMAD R5, R5, UR6, R0 ;  /* 0x0000000605057c24 */ /* 0x004fc8000f8e0200 */
[----:B-1----:R-:W-:Y:S02]  /*02b0*/  IMAD.WIDE R2, R5, 0x4, R2 ;  /* 0x0000000405027825 */ /* 0x002fe400078e0202 */
[----:B------:R-:W1:Y:S04]  /*02c0*/  LDC.64 R4, c[0x0][0x390] ;  /* 0x0000e400ff047b82 */ /* 0x000e680000000a00 */
[----:B0-----:R-:W2:Y:S01]  /*02d0*/  LDG.E R3, desc[UR4][R2.64] ;  /* 0x0000000402037981 */ /* 0x001ea2000c1e1900 */
[----:B-1----:R-:W-:-:S05]  /*02e0*/  IMAD.WIDE R4, R7, 0x4, R4 ;  /* 0x0000000407047825 */ /* 0x002fca00078e0204 */
[----:B--2---:R-:W-:Y:S01]  /*02f0*/  STG.E desc[UR4][R4.64], R3 ;  /* 0x0000000304007986 */ /* 0x004fe2000c101904 */
[----:B------:R-:W-:Y:S05]  /*0300*/  EXIT ;  /* 0x000000000000794d */ /* 0x000fea0003800000 */
.L_x_1:
        /* <DEDUP_REMOVED lines=15> */
.L_x_10:


//--------------------- .text.copykernelAoSsharedmulti32_32bit_4 --------------------------
	.section	.text.copykernelAoSsharedmulti32_32bit_4,"ax",@progbits
	.align	128
        .global         copykernelAoSsharedmulti32_32bit_4
        .type           copykernelAoSsharedmulti32_32bit_4,@function
        .size           copykernelAoSsharedmulti32_32bit_4,(.L_x_11 - copykernelAoSsharedmulti32_32bit_4)
        .other          copykernelAoSsharedmulti32_32bit_4,@"STO_CUDA_ENTRY STV_DEFAULT"
copykernelAoSsharedmulti32_32bit_4:
.text.copykernelAoSsharedmulti32_32bit_4:
[----:B------:R-:W-:Y:S08]  /*0000*/  LDC R1, c[0x0][0x37c] ;  /* 0x0000df00ff017b82 */ /* 0x000ff00000000800 */
[----:B------:R-:W0:Y:S01]  /*0010*/  LDC R4, c[0x0][0x3a0] ;  /* 0x0000e800ff047b82 */ /* 0x000e220000000800 */
[----:B------:R-:W-:Y:S01]  /*0020*/  HFMA2 R10, -RZ, RZ, 0, 0 ;  /* 0x00000000ff0a7431 */ /* 0x000fe200000001ff */
[----:B------:R-:W1:Y:S01]  /*0030*/  S2R R8, SR_TID.Y ;  /* 0x0000000000087919 */ /* 0x000e620000002200 */
[----:B------:R-:W2:Y:S01]  /*0040*/  LDCU UR6, c[0x0][0x370] ;  /* 0x00006e00ff0677ac */ /* 0x000ea20008000800 */
[----:B------:R-:W3:Y:S01]  /*0050*/  S2R R12, SR_TID.X ;  /* 0x00000000000c7919 */ /* 0x000ee20000002100 */
[----:B------:R-:W3:Y:S03]  /*0060*/  LDCU UR8, c[0x0][0x360] ;  /* 0x00006c00ff0877ac */ /* 0x000ee60008000800 */
[----:B------:R-:W-:Y:S08]  /*0070*/  S2UR UR4, SR_CTAID.X ;  /* 0x00000000000479c3 */ /* 0x000ff00000002500 */
[----:B------:R-:W2:Y:S01]  /*0080*/  S2UR UR5, SR_CTAID.Y ;  /* 0x00000000000579c3 */ /* 0x000ea20000002600 */
[----:B0-----:R-:W-:-:S07]  /*0090*/  IABS R0, R4 ;  /* 0x0000000400007213 */ /* 0x001fce0000000000 */
[----:B------:R-:W1:Y:S01]  /*00a0*/  LDC R7, c[0x0][0x364] ;  /* 0x0000d900ff077b82 */ /* 0x000e620000000800 */
[----:B------:R-:W0:Y:S01]  /*00b0*/  I2F.RP R2, R0 ;  /* 0x0000000000027306 */ /* 0x000e220000209400 */
[----:B--2---:R-:W-:Y:S01]  /*00c0*/  UIMAD UR4, UR5, UR6, UR4 ;  /* 0x00000006050472a4 */ /* 0x004fe2000f8e0204 */
[----:B------:R-:W2:Y:S06]  /*00d0*/  LDCU.64 UR6, c[0x0][0x358] ;  /* 0x00006b00ff0677ac */ /* 0x000eac0008000a00 */
[----:B0-----:R-:W0:Y:S02]  /*00e0*/  MUFU.RCP R2, R2 ;  /* 0x0000000200027308 */ /* 0x001e240000001000 */
[----:B0-----:R-:W-:Y:S01]  /*00f0*/  VIADD R11, R2, 0xffffffe ;  /* 0x0ffffffe020b7836 */ /* 0x001fe20000000000 */
[----:B------:R-:W-:-:S04]  /*0100*/  LOP3.LUT R2, R4, 0x4, RZ, 0x3c, !PT ;  /* 0x0000000404027812 */ /* 0x000fc800078e3cff */
[----:B------:R-:W-:Y:S01]  /*0110*/  ISETP.GE.AND P2, PT, R2, RZ, PT ;  /* 0x000000ff0200720c */ /* 0x000fe20003f46270 */
[----:B------:R-:W0:Y:S02]  /*0120*/  F2I.FTZ.U32.TRUNC.NTZ R11, R11 ;  /* 0x0000000b000b7305 */ /* 0x000e24000021f000 */
[----:B0-----:R-:W-:-:S04]  /*0130*/  IMAD.MOV R3, RZ, RZ, -R11 ;  /* 0x000000ffff037224 */ /* 0x001fc800078e0a0b */
[----:B------:R-:W-:-:S04]  /*0140*/  IMAD R3, R3, R0, RZ ;  /* 0x0000000003037224 */ /* 0x000fc800078e02ff */
[----:B------:R-:W-:Y:S01]  /*0150*/  IMAD.HI.U32 R10, R11, R3, R10 ;  /* 0x000000030b0a7227 */ /* 0x000fe200078e000a */
[----:B------:R-:W-:-:S05]  /*0160*/  LOP3.LUT R11, RZ, R4, RZ, 0x33, !PT ;  /* 0x00000004ff0b7212 */ /* 0x000fca00078e33ff */
[----:B------:R-:W-:-:S04]  /*0170*/  IMAD.HI.U32 R5, R10, 0x4, RZ ;  /* 0x000000040a057827 */ /* 0x000fc800078e00ff */
[----:B------:R-:W-:-:S04]  /*0180*/  IMAD.MOV R3, RZ, RZ, -R5 ;  /* 0x000000ffff037224 */ /* 0x000fc800078e0a05 */
[----:B------:R-:W-:-:S05]  /*0190*/  IMAD R3, R0, R3, 0x4 ;  /* 0x0000000400037424 */ /* 0x000fca00078e0203 */
[----:B------:R-:W-:-:S13]  /*01a0*/  ISETP.GT.U32.AND P1, PT, R0, R3, PT ;  /* 0x000000030000720c */ /* 0x000fda0003f24070 */
[----:B------:R-:W-:Y:S01]  /*01b0*/  @!P1 IMAD.IADD R3, R3, 0x1, -R0 ;  /* 0x0000000103039824 */ /* 0x000fe200078e0a00 */
[----:B------:R-:W-:-:S04]  /*01c0*/  @!P1 IADD3 R5, PT, PT, R5, 0x1, RZ ;  /* 0x0000000105059810 */ /* 0x000fc80007ffe0ff */
[----:B------:R-:W-:Y:S02]  /*01d0*/  ISETP.GE.U32.AND P0, PT, R3, R0, PT ;  /* 0x000000000300720c */ /* 0x000fe40003f06070 */
[----:B------:R-:W0:Y:S11]  /*01e0*/  LDC.64 R2, c[0x0][0x380] ;  /* 0x0000e000ff027b82 */ /* 0x000e360000000a00 */
[----:B------:R-:W-:Y:S01]  /*01f0*/  @P0 VIADD R5, R5, 0x1 ;  /* 0x0000000105050836 */ /* 0x000fe20000000000 */
[----:B------:R-:W-:-:S03]  /*0200*/  ISETP.NE.AND P0, PT, R4, RZ, PT ;  /* 0x000000ff0400720c */ /* 0x000fc60003f05270 */
[----:B------:R-:W-:Y:S02]  /*0210*/  IMAD.MOV.U32 R6, RZ, RZ, R5 ;  /* 0x000000ffff067224 */ /* 0x000fe400078e0005 */
[----:B-1----:R-:W-:Y:S01]  /*0220*/  IMAD R5, R7, UR4, R8 ;  /* 0x0000000407057c24 */ /* 0x002fe2000f8e0208 */
[----:B------:R-:W-:Y:S01]  /*0230*/  ISETP.GT.U32.AND P1, PT, R0, 0x1, PT ;  /* 0x000000010000780c */ /* 0x000fe20003f24070 */
[----:B------:R-:W1:Y:S01]  /*0240*/  LDCU UR4, c[0x0][0x39c] ;  /* 0x00007380ff0477ac */ /* 0x000e620008000800 */
[----:B------:R-:W-:Y:S01]  /*0250*/  @!P2 IADD3 R6, PT, PT, -R6, RZ, RZ ;  /* 0x000000ff0606a210 */ /* 0x000fe20007ffe1ff */
[----:B---3--:R-:W-:-:S03]  /*0260*/  IMAD R5, R5, UR8, R12 ;  /* 0x0000000805057c24 */ /* 0x008fc6000f8e020c */
[----:B------:R-:W-:-:S05]  /*0270*/  SEL R6, R11, R6, !P0 ;  /* 0x000000060b067207 */ /* 0x000fca0004000000 */
[----:B------:R-:W-:-:S04]  /*0280*/  IMAD R13, R5, R6, RZ ;  /* 0x00000006050d7224 */ /* 0x000fc800078e02ff */
[----:B0-----:R-:W-:-:S06]  /*0290*/  IMAD.WIDE R6, R13, 0x4, R2 ;  /* 0x000000040d067825 */ /* 0x001fcc00078e0202 */
[----:B--2---:R0:W2:Y:S01]  /*02a0*/  LDG.E R6, desc[UR6][R6.64] ;  /* 0x0000000606067981 */ /* 0x0040a2000c1e1900 */
[----:B------:R-:W-:Y:S01]  /*02b0*/  IADD3 R8, PT, PT, -R0, 0x1, RZ ;  /* 0x0000000100087810 */ /* 0x000fe20007ffe1ff */
[----:B------:R-:W-:-:S03]  /*02c0*/  VIADD R14, R4, 0x1 ;  /* 0x00000001040e7836 */ /* 0x000fc60000000000 */
[----:B------:R-:W-:Y:S02]  /*02d0*/  SEL R15, R8, 0x1, !P1 ;  /* 0x00000001080f7807 */ /* 0x000fe40004800000 */
[----:B------:R-:W3:Y:S02]  /*02e0*/  LDC.64 R8, c[0x0][0x390] ;  /* 0x0000e400ff087b82 */ /* 0x000ee40000000a00 */
[----:B------:R-:W-:Y:S02]  /*02f0*/  ISETP.GT.U32.AND P1, PT, R0, R15, PT ;  /* 0x0000000f0000720c */ /* 0x000fe40003f24070 */
[----:B0-----:R-:W-:-:S11]  /*0300*/  SHF.L.U32 R7, R5, 0x2, RZ ;  /* 0x0000000205077819 */ /* 0x001fd600000006ff */
[----:B------:R-:W-:Y:S01]  /*0310*/  @!P1 IMAD.IADD R15, R15, 0x1, -R0 ;  /* 0x000000010f0f9824 */ /* 0x000fe200078e0a00 */
[----:B------:R-:W-:-:S04]  /*0320*/  ISETP.GE.U32.AND P1, PT, R14, 0x3, PT ;  /* 0x000000030e00780c */ /* 0x000fc80003f26070 */
[----:B------:R-:W-:Y:S02]  /*0330*/  SEL R12, R11, R15, !P0 ;  /* 0x0000000f0b0c7207 */ /* 0x000fe40004000000 */
[----:B------:R-:W-:Y:S01]  /*0340*/  SEL R15, R4, RZ, !P1 ;  /* 0x000000ff040f7207 */ /* 0x000fe20004800000 */
[----:B---3--:R-:W-:-:S04]  /*0350*/  IMAD.WIDE R8, R7, 0x4, R8 ;  /* 0x0000000407087825 */ /* 0x008fc800078e0208 */
[----:B-1----:R-:W-:-:S04]  /*0360*/  IMAD R12, R12, UR4, R13 ;  /* 0x000000040c0c7c24 */ /* 0x002fc8000f8e020d */
[----:B------:R-:W-:-:S04]  /*0370*/  IMAD.IADD R15, R12, 0x1, R15 ;  /* 0x000000010c0f7824 */ /* 0x000fc800078e020f */
[----:B------:R-:W-:-:S04]  /*0380*/  IMAD.WIDE R14, R15, 0x4, R2 ;  /* 0x000000040f0e7825 */ /* 0x000fc800078e0202 */
[----:B------:R-:W-:-:S04]  /*0390*/  IMAD.HI.U32 R12, R10, 0x2, RZ ;  /* 0x000000020a0c7827 */ /* 0x000fc800078e00ff */
[----:B------:R-:W-:-:S04]  /*03a0*/  IMAD.MOV R17, RZ, RZ, -R12 ;  /* 0x000000ffff117224 */ /* 0x000fc800078e0a0c */
[----:B------:R-:W-:-:S05]  /*03b0*/  IMAD R17, R0, R17, 0x2 ;  /* 0x0000000200117424 */ /* 0x000fca00078e0211 */
[----:B------:R-:W-:Y:S01]  /*03c0*/  ISETP.GT.U32.AND P2, PT, R0, R17, PT ;  /* 0x000000110000720c */ /* 0x000fe20003f44070 */
[----:B--2---:R-:W-:Y:S04]  /*03d0*/  STG.E desc[UR6][R8.64], R6 ;  /* 0x0000000608007986 */ /* 0x004fe8000c101906 */
[----:B------:R0:W2:Y:S08]  /*03e0*/  LDG.E R7, desc[UR6][R14.64] ;  /* 0x000000060e077981 */ /* 0x0000b0000c1e1900 */
[----:B------:R-:W-:Y:S01]  /*03f0*/  @!P2 IADD3 R17, PT, PT, R17, -R0, RZ ;  /* 0x800000001111a210 */ /* 0x000fe20007ffe0ff */
[----:B------:R-:W-:Y:S01]  /*0400*/  @!P2 VIADD R12, R12, 0x1 ;  /* 0x000000010c0ca836 */ /* 0x000fe20000000000 */
[----:B------:R-:W-:-:S02]  /*0410*/  LOP3.LUT R16, R4, 0x2, RZ, 0x3c, !PT ;  /* 0x0000000204107812 */ /* 0x000fc400078e3cff */
[----:B------:R-:W-:Y:S02]  /*0420*/  ISETP.GE.U32.AND P1, PT, R17, R0, PT ;  /* 0x000000001100720c */ /* 0x000fe40003f26070 */
[----:B------:R-:W-:-:S11]  /*0430*/  ISETP.GE.AND P3, PT, R16, RZ, PT ;  /* 0x000000ff1000720c */ /* 0x000fd60003f66270 */
[----:B------:R-:W-:-:S05]  /*0440*/  @P1 VIADD R12, R12, 0x1 ;  /* 0x000000010c0c1836 */ /* 0x000fca0000000000 */
[----:B------:R-:W-:-:S04]  /*0450*/  @!P3 IADD3 R12, PT, PT, -R12, RZ, RZ ;  /* 0x000000ff0c0cb210 */ /* 0x000fc80007ffe1ff */
[----:B------:R-:W-:-:S05]  /*0460*/  SEL R12, R11, R12, !P0 ;  /* 0x0000000c0b0c7207 */ /* 0x000fca0004000000 */
[----:B0-----:R-:W-:-:S04]  /*0470*/  IMAD.MOV R15, RZ, RZ, -R12 ;  /* 0x000000ffff0f7224 */ /* 0x001fc800078e0a0c */
[----:B------:R-:W-:-:S04]  /*0480*/  IMAD R14, R4, R15, 0x2 ;  /* 0x00000002040e7424 */ /* 0x000fc800078e020f */
[----:B------:R-:W-:-:S05]  /*0490*/  IMAD R15, R14, UR4, R13 ;  /* 0x000000040e0f7c24 */ /* 0x000fca000f8e020d */
[----:B------:R-:W-:-:S05]  /*04a0*/  IADD3 R15, PT, PT, R12, R15, RZ ;  /* 0x0000000f0c0f7210 */ /* 0x000fca0007ffe0ff */
[----:B------:R-:W-:-:S04]  /*04b0*/  IMAD.WIDE R14, R15, 0x4, R2 ;  /* 0x000000040f0e7825 */ /* 0x000fc800078e0202 */
[----:B------:R-:W-:-:S04]  /*04c0*/  IMAD.HI.U32 R10, R10, 0x3, RZ ;  /* 0x000000030a0a7827 */ /* 0x000fc800078e00ff */
[----:B------:R-:W-:-:S04]  /*04d0*/  IMAD.MOV R17, RZ, RZ, -R10 ;  /* 0x000000ffff117224 */ /* 0x000fc800078e0a0a */
[C---:B------:R-:W-:Y:S01]  /*04e0*/  IMAD R17, R0.reuse, R17, 0x3 ;  /* 0x0000000300117424 */ /* 0x040fe200078e0211 */
[----:B--2---:R-:W-:Y:S04]  /*04f0*/  STG.E desc[UR6][R8.64+0x4], R7 ;  /* 0x0000040708007986 */ /* 0x004fe8000c101906 */
[----:B------:R-:W2:Y:S01]  /*0500*/  LDG.E R15, desc[UR6][R14.64] ;  /* 0x000000060e0f7981 */ /* 0x000ea2000c1e1900 */
[----:B------:R-:W-:-:S13]  /*0510*/  ISETP.GT.U32.AND P2, PT, R0, R17, PT ;  /* 0x000000110000720c */ /* 0x000fda0003f44070 */
[----:B------:R-:W-:Y:S01]  /*0520*/  @!P2 IADD3 R17, PT, PT, R17, -R0, RZ ;  /* 0x800000001111a210 */ /* 0x000fe20007ffe0ff */
[----:B------:R-:W-:-:S03]  /*0530*/  @!P2 VIADD R10, R10, 0x1 ;  /* 0x000000010a0aa836 */ /* 0x000fc60000000000 */
[----:B------:R-:W-:Y:S02]  /*0540*/  ISETP.GE.U32.AND P1, PT, R17, R0, PT ;  /* 0x000000001100720c */ /* 0x000fe40003f26070 */
[----:B------:R-:W-:-:S04]  /*0550*/  LOP3.LUT R0, R4, 0x3, RZ, 0x3c, !PT ;  /* 0x0000000304007812 */ /* 0x000fc800078e3cff */
[----:B------:R-:W-:-:S07]  /*0560*/  ISETP.GE.AND P3, PT, R0, RZ, PT ;  /* 0x000000ff0000720c */ /* 0x000fce0003f66270 */
[----:B------:R-:W-:-:S06]  /*0570*/  @P1 IADD3 R10, PT, PT, R10, 0x1, RZ ;  /* 0x000000010a0a1810 */ /* 0x000fcc0007ffe0ff */
[----:B------:R-:W-:-:S05]  /*0580*/  @!P3 IMAD.MOV R10, RZ, RZ, -R10 ;  /* 0x000000ffff0ab224 */ /* 0x000fca00078e0a0a */
[----:B------:R-:W-:-:S04]  /*0590*/  SEL R10, R11, R10, !P0 ;  /* 0x0000000a0b0a7207 */ /* 0x000fc80004000000 */
[----:B------:R-:W-:-:S05]  /*05a0*/  IADD3 R11, PT, PT, -R10, RZ, RZ ;  /* 0x000000ff0a0b7210 */ /* 0x000fca0007ffe1ff */
[----:B------:R-:W-:-:S04]  /*05b0*/  IMAD R4, R4, R11, 0x3 ;  /* 0x0000000304047424 */ /* 0x000fc800078e020b */
[----:B------:R-:W-:-:S04]  /*05c0*/  IMAD R13, R4, UR4, R13 ;  /* 0x00000004040d7c24 */ /* 0x000fc8000f8e020d */
[----:B------:R-:W-:-:S04]  /*05d0*/  IMAD.IADD R13, R10, 0x1, R13 ;  /* 0x000000010a0d7824 */ /* 0x000fc800078e020d */
[----:B------:R-:W-:Y:S01]  /*05e0*/  IMAD.WIDE R2, R13, 0x4, R2 ;  /* 0x000000040d027825 */ /* 0x000fe200078e0202 */
[----:B--2---:R-:W-:Y:S05]  /*05f0*/  STG.E desc[UR6][R8.64+0x8], R15 ;  /* 0x0000080f08007986 */ /* 0x004fea000c101906 */
[----:B------:R-:W2:Y:S01]  /*0600*/  LDG.E R3, desc[UR6][R2.64] ;  /* 0x0000000602037981 */ /* 0x000ea2000c1e1900 */
[----:B------:R-:W0:Y:S01]  /*0610*/  S2UR UR5, SR_CgaCtaId ;  /* 0x00000000000579c3 */ /* 0x000e220000008800 */
[----:B------:R-:W-:Y:S01]  /*0620*/  SHF.R.S32.HI R0, RZ, 0x1f, R5 ;  /* 0x0000001fff007819 */ /* 0x000fe20000011405 */
[----:B------:R-:W-:-:S03]  /*0630*/  UMOV UR4, 0x400 ;  /* 0x0000040000047882 */ /* 0x000fc60000000000 */
[----:B------:R-:W-:-:S04]  /*0640*/  LEA.HI R0, R0, R5, RZ, 0x5 ;  /* 0x0000000500007211 */ /* 0x000fc800078f28ff */
[----:B------:R-:W-:-:S04]  /*0650*/  LOP3.LUT R0, R0, 0xfffffe0, RZ, 0xc0, !PT ;  /* 0x0fffffe000007812 */ /* 0x000fc800078ec0ff */
[----:B------:R-:W-:Y:S01]  /*0660*/  IADD3 R0, PT, PT, R5, -R0, RZ ;  /* 0x8000000005007210 */ /* 0x000fe20007ffe0ff */
[----:B0-----:R-:W-:-:S06]  /*0670*/  ULEA UR4, UR5, UR4, 0x18 ;  /* 0x0000000405047291 */ /* 0x001fcc000f8ec0ff */
[----:B------:R-:W-:-:S05]  /*0680*/  LEA R0, R0, UR4, 0x4 ;  /* 0x0000000400007c11 */ /* 0x000fca000f8e20ff */
[----:B------:R-:W-:Y:S04]  /*0690*/  STS.64 [R0], R6 ;  /* 0x0000000600007388 */ /* 0x000fe80000000a00 */
[----:B------:R-:W-:Y:S04]  /*06a0*/  STS [R0+0x8], R15 ;  /* 0x0000080f00007388 */ /* 0x000fe80000000800 */
[----:B--2---:R-:W-:Y:S04]  /*06b0*/  STG.E desc[UR6][R8.64+0xc], R3 ;  /* 0x00000c0308007986 */ /* 0x004fe8000c101906 */
[----:B------:R-:W-:Y:S01]  /*06c0*/  STS [R0+0xc], R3 ;  /* 0x00000c0300007388 */ /* 0x000fe20000000800 */
[----:B------:R-:W-:Y:S05]  /*06d0*/  EXIT ;  /* 0x000000000000794d */ /* 0x000fea0003800000 */
.L_x_2:
        /* <DEDUP_REMOVED lines=10> */
.L_x_11:


//--------------------- .text.copykernelAoSsharedmulti32_32bit_8 --------------------------
	.section	.text.copykernelAoSsharedmulti32_32bit_8,"ax",@progbits
	.align	128
        .global         copykernelAoSsharedmulti32_32bit_8
        .type           copykernelAoSsharedmulti32_32bit_8,@function
        .size           copykernelAoSsharedmulti32_32bit_8,(.L_x_12 - copykernelAoSsharedmulti32_32bit_8)
        .other          copykernelAoSsharedmulti32_32bit_8,@"STO_CUDA_ENTRY STV_DEFAULT"
copykernelAoSsharedmulti32_32bit_8:
.text.copykernelAoSsharedmulti32_32bit_8:
        /* <DEDUP_REMOVED lines=8> */
[----:B0-----:R-:W-:-:S02]  /*0080*/  IABS R9, R10 ;  /* 0x0000000a00097213 */ /* 0x001fc40000000000 */
[----:B------:R-:W-:Y:S02]  /*0090*/  LOP3.LUT R12, RZ, R10, RZ, 0x33, !PT ;  /* 0x0000000aff0c7212 */ /* 0x000fe400078e33ff */
[----:B------:R-:W0:Y:S01]  /*00a0*/  I2F.RP R0, R9 ;  /* 0x0000000900007306 */ /* 0x000e220000209400 */
[----:B--2---:R-:W-:Y:S01]  /*00b0*/  UIMAD UR4, UR5, UR6, UR4 ;  /* 0x00000006050472a4 */ /* 0x004fe2000f8e0204 */
[----:B------:R-:W2:Y:S06]  /*00c0*/  LDCU.64 UR6, c[0x0][0x358] ;  /* 0x00006b00ff0677ac */ /* 0x000eac0008000a00 */
[----:B0-----:R-:W0:Y:S02]  /*00d0*/  MUFU.RCP R0, R0 ;  /* 0x0000000000007308 */ /* 0x001e240000001000 */
[----:B0-----:R-:W-:-:S02]  /*00e0*/  VIADD R2, R0, 0xffffffe ;  /* 0x0ffffffe00027836 */ /* 0x001fc40000000000 */
[----:B------:R-:W1:Y:S04]  /*00f0*/  LDC R0, c[0x0][0x364] ;  /* 0x0000d900ff007b82 */ /* 0x000e680000000800 */
[----:B------:R0:W4:Y:S02]  /*0100*/  F2I.FTZ.U32.TRUNC.NTZ R3, R2 ;  /* 0x0000000200037305 */ /* 0x000124000021f000 */
[----:B0-----:R-:W-:Y:S02]  /*0110*/  HFMA2 R2, -RZ, RZ, 0, 0 ;  /* 0x00000000ff027431 */ /* 0x001fe400000001ff */
[----:B----4-:R-:W-:-:S04]  /*0120*/  IMAD.MOV R4, RZ, RZ, -R3 ;  /* 0x000000ffff047224 */ /* 0x010fc800078e0a03 */
[----:B------:R-:W-:Y:S02]  /*0130*/  IMAD R5, R4, R9, RZ ;  /* 0x0000000904057224 */ /* 0x000fe400078e02ff */
[----:B-1----:R-:W-:Y:S01]  /*0140*/  IMAD R0, R0, UR4, R7 ;  /* 0x0000000400007c24 */ /* 0x002fe2000f8e0207 */
[----:B------:R-:W-:Y:S01]  /*0150*/  IADD3 R6, PT, PT, -R9, 0x1, RZ ;  /* 0x0000000109067810 */ /* 0x000fe20007ffe1ff */
[----:B------:R-:W-:Y:S01]  /*0160*/  IMAD.HI.U32 R8, R3, R5, R2 ;  /* 0x0000000503087227 */ /* 0x000fe200078e0002 */
[----:B------:R-:W-:Y:S01]  /*0170*/  LOP3.LUT R2, R10, 0x8, RZ, 0x3c, !PT ;  /* 0x000000080a027812 */ /* 0x000fe200078e3cff */
[----:B------:R-:W0:Y:S02]  /*0180*/  LDCU UR4, c[0x0][0x39c] ;  /* 0x00007380ff0477ac */ /* 0x000e240008000800 */
[----:B---3--:R-:W-:Y:S01]  /*0190*/  IMAD R0, R0, UR8, R13 ;  /* 0x0000000800007c24 */ /* 0x008fe2000f8e020d */
[----:B------:R-:W-:Y:S01]  /*01a0*/  ISETP.GE.AND P2, PT, R2, RZ, PT ;  /* 0x000000ff0200720c */ /* 0x000fe20003f46270 */
[----:B------:R-:W-:-:S04]  /*01b0*/  IMAD.HI.U32 R3, R8, 0x8, RZ ;  /* 0x0000000808037827 */ /* 0x000fc800078e00ff */
[----:B------:R-:W-:-:S04]  /*01c0*/  IMAD.MOV R4, RZ, RZ, -R3 ;  /* 0x000000ffff047224 */ /* 0x000fc800078e0a03 */
[----:B------:R-:W-:-:S05]  /*01d0*/  IMAD R4, R9, R4, 0x8 ;  /* 0x0000000809047424 */ /* 0x000fca00078e0204 */
[----:B------:R-:W-:-:S13]  /*01e0*/  ISETP.GT.U32.AND P1, PT, R9, R4, PT ;  /* 0x000000040900720c */ /* 0x000fda0003f24070 */
[----:B------:R-:W-:Y:S01]  /*01f0*/  @!P1 IMAD.IADD R4, R4, 0x1, -R9 ;  /* 0x0000000104049824 */ /* 0x000fe200078e0a09 */
[----:B------:R-:W-:-:S04]  /*0200*/  @!P1 IADD3 R3, PT, PT, R3, 0x1, RZ ;  /* 0x0000000103039810 */ /* 0x000fc80007ffe0ff */
[----:B------:R-:W-:Y:S02]  /*0210*/  ISETP.GE.U32.AND P0, PT, R4, R9, PT ;  /* 0x000000090400720c */ /* 0x000fe40003f06070 */
[----:B------:R-:W1:Y:S11]  /*0220*/  LDC.64 R4, c[0x0][0x380] ;  /* 0x0000e000ff047b82 */ /* 0x000e760000000a00 */
[----:B------:R-:W-:Y:S01]  /*0230*/  @P0 VIADD R3, R3, 0x1 ;  /* 0x0000000103030836 */ /* 0x000fe20000000000 */
[----:B------:R-:W-:-:S03]  /*0240*/  ISETP.NE.AND P0, PT, R10, RZ, PT ;  /* 0x000000ff0a00720c */ /* 0x000fc60003f05270 */
[----:B------:R-:W-:-:S05]  /*0250*/  @!P2 IMAD.MOV R3, RZ, RZ, -R3 ;  /* 0x000000ffff03a224 */ /* 0x000fca00078e0a03 */
[----:B------:R-:W-:-:S05]  /*0260*/  SEL R11, R12, R3, !P0 ;  /* 0x000000030c0b7207 */ /* 0x000fca0004000000 */
[----:B------:R-:W-:-:S04]  /*0270*/  IMAD R11, R0, R11, RZ ;  /* 0x0000000b000b7224 */ /* 0x000fc800078e02ff */
[----:B-1----:R-:W-:-:S06]  /*0280*/  IMAD.WIDE R2, R11, 0x4, R4 ;  /* 0x000000040b027825 */ /* 0x002fcc00078e0204 */
[----:B--2---:R1:W2:Y:S01]  /*0290*/  LDG.E R2, desc[UR6][R2.64] ;  /* 0x0000000602027981 */ /* 0x0042a2000c1e1900 */
[----:B------:R-:W-:Y:S01]  /*02a0*/  ISETP.GT.U32.AND P1, PT, R9, 0x1, PT ;  /* 0x000000010900780c */ /* 0x000fe20003f24070 */
[----:B------:R-:W-:-:S03]  /*02b0*/  VIADD R13, R10, 0x1 ;  /* 0x000000010a0d7836 */ /* 0x000fc60000000000 */
[----:B------:R-:W-:Y:S02]  /*02c0*/  SEL R14, R6, 0x1, !P1 ;  /* 0x00000001060e7807 */ /* 0x000fe40004800000 */
[----:B------:R-:W3:Y:S02]  /*02d0*/  LDC.64 R6, c[0x0][0x390] ;  /* 0x0000e400ff067b82 */ /* 0x000ee40000000a00 */
[----:B------:R-:W-:Y:S01]  /*02e0*/  ISETP.GT.U32.AND P1, PT, R9, R14, PT ;  /* 0x0000000e0900720c */ /* 0x000fe20003f24070 */
[----:B-1----:R-:W-:-:S12]  /*02f0*/  IMAD.SHL.U32 R3, R0, 0x8, RZ ;  /* 0x0000000800037824 */ /* 0x002fd800078e00ff */
[----:B------:R-:W-:Y:S02]  /*0300*/  @!P1 IADD3 R14, PT, PT, R14, -R9, RZ ;  /* 0x800000090e0e9210 */ /* 0x000fe40007ffe0ff */
[----:B------:R-:W-:Y:S02]  /*0310*/  ISETP.GE.U32.AND P1, PT, R13, 0x3, PT ;  /* 0x000000030d00780c */ /* 0x000fe40003f26070 */
[----:B------:R-:W-:Y:S02]  /*0320*/  SEL R14, R12, R14, !P0 ;  /* 0x0000000e0c0e7207 */ /* 0x000fe40004000000 */
[----:B------:R-:W-:-:S03]  /*0330*/  SEL R13, R10, RZ, !P1 ;  /* 0x000000ff0a0d7207 */ /* 0x000fc60004800000 */
[----:B0-----:R-:W-:Y:S02]  /*0340*/  IMAD R14, R14, UR4, R11 ;  /* 0x000000040e0e7c24 */ /* 0x001fe4000f8e020b */
[----:B---3--:R-:W-:-:S03]  /*0350*/  IMAD.WIDE R6, R3, 0x4, R6 ;  /* 0x0000000403067825 */ /* 0x008fc600078e0206 */
[----:B------:R-:W-:-:S05]  /*0360*/  IADD3 R13, PT, PT, R14, R13, RZ ;  /* 0x0000000d0e0d7210 */ /* 0x000fca0007ffe0ff */
[----:B------:R-:W-:-:S04]  /*0370*/  IMAD.WIDE R14, R13, 0x4, R4 ;  /* 0x000000040d0e7825 */ /* 0x000fc800078e0204 */
[----:B------:R-:W-:-:S04]  /*0380*/  IMAD.HI.U32 R13, R8, 0x2, RZ ;  /* 0x00000002080d7827 */ /* 0x000fc800078e00ff */
[----:B------:R-:W-:-:S04]  /*0390*/  IMAD.MOV R16, RZ, RZ, -R13 ;  /* 0x000000ffff107224 */ /* 0x000fc800078e0a0d */
[----:B------:R-:W-:-:S05]  /*03a0*/  IMAD R16, R9, R16, 0x2 ;  /* 0x0000000209107424 */ /* 0x000fca00078e0210 */
[----:B------:R-:W-:Y:S01]  /*03b0*/  ISETP.GT.U32.AND P2, PT, R9, R16, PT ;  /* 0x000000100900720c */ /* 0x000fe20003f44070 */
[----:B--2---:R-:W-:Y:S04]  /*03c0*/  STG.E desc[UR6][R6.64], R2 ;  /* 0x0000000206007986 */ /* 0x004fe8000c101906 */
[----:B------:R0:W2:Y:S08]  /*03d0*/  LDG.E R3, desc[UR6][R14.64] ;  /* 0x000000060e037981 */ /* 0x0000b0000c1e1900 */
[----:B------:R-:W-:Y:S01]  /*03e0*/  @!P2 IMAD.IADD R16, R16, 0x1, -R9 ;  /* 0x000000011010a824 */ /* 0x000fe200078e0a09 */
[----:B------:R-:W-:-:S04]  /*03f0*/  @!P2 IADD3 R13, PT, PT, R13, 0x1, RZ ;  /* 0x000000010d0da810 */ /* 0x000fc80007ffe0ff */
[----:B------:R-:W-:Y:S02]  /*0400*/  ISETP.GE.U32.AND P1, PT, R16, R9, PT ;  /* 0x000000091000720c */ /* 0x000fe40003f26070 */
[----:B------:R-:W-:-:S04]  /*0410*/  LOP3.LUT R16, R10, 0x2, RZ, 0x3c, !PT ;  /* 0x000000020a107812 */ /* 0x000fc800078e3cff */
[----:B------:R-:W-:-:S07]  /*0420*/  ISETP.GE.AND P3, PT, R16, RZ, PT ;  /* 0x000000ff1000720c */ /* 0x000fce0003f66270 */
[----:B------:R-:W-:-:S06]  /*0430*/  @P1 VIADD R13, R13, 0x1 ;  /* 0x000000010d0d1836 */ /* 0x000fcc0000000000 */
        /* <DEDUP_REMOVED lines=11> */
[----:B------:R0:W2:Y:S01]  /*04f0*/  LDG.E R13, desc[UR6][R14.64] ;  /* 0x000000060e0d7981 */ /* 0x0000a2000c1e1900 */
[----:B------:R-:W-:Y:S02]  /*0500*/  ISETP.GT.U32.AND P2, PT, R9, R18, PT ;  /* 0x000000120900720c */ /* 0x000fe40003f44070 */
[----:B------:R-:W-:-:S04]  /*0510*/  LOP3.LUT R17, R10, 0x3, RZ, 0x3c, !PT ;  /* 0x000000030a117812 */ /* 0x000fc800078e3cff */
[----:B------:R-:W-:-:S07]  /*0520*/  ISETP.GE.AND P3, PT, R17, RZ, PT ;  /* 0x000000ff1100720c */ /* 0x000fce0003f66270 */
[----:B------:R-:W-:Y:S01]  /*0530*/  @!P2 IADD3 R18, PT, PT, R18, -R9, RZ ;  /* 0x800000091212a210 */ /* 0x000fe20007ffe0ff */
[----:B------:R-:W-:-:S03]  /*0540*/  @!P2 VIADD R16, R16, 0x1 ;  /* 0x000000011010a836 */ /* 0x000fc60000000000 */
[----:B------:R-:W-:-:S13]  /*0550*/  ISETP.GE.U32.AND P1, PT, R18, R9, PT ;  /* 0x000000091200720c */ /* 0x000fda0003f26070 */
[----:B------:R-:W-:-:S05]  /*0560*/  @P1 IADD3 R16, PT, PT, R16, 0x1, RZ ;  /* 0x0000000110101810 */ /* 0x000fca0007ffe0ff */
[----:B------:R-:W-:-:S05]  /*0570*/  @!P3 IMAD.MOV R16, RZ, RZ, -R16 ;  /* 0x000000ffff10b224 */ /* 0x000fca00078e0a10 */
[----:B------:R-:W-:-:S04]  /*0580*/  SEL R16, R12, R16, !P0 ;  /* 0x000000100c107207 */ /* 0x000fc80004000000 */
[----:B0-----:R-:W-:-:S05]  /*0590*/  IADD3 R15, PT, PT, -R16, RZ, RZ ;  /* 0x000000ff100f7210 */ /* 0x001fca0007ffe1ff */
[----:B------:R-:W-:-:S04]  /*05a0*/  IMAD R14, R10, R15, 0x3 ;  /* 0x000000030a0e7424 */ /* 0x000fc800078e020f */
[----:B------:R-:W-:-:S04]  /*05b0*/  IMAD R15, R14, UR4, R11 ;  /* 0x000000040e0f7c24 */ /* 0x000fc8000f8e020b */
[----:B------:R-:W-:-:S04]  /*05c0*/  IMAD.IADD R15, R16, 0x1, R15 ;  /* 0x00000001100f7824 */ /* 0x000fc800078e020f */
[----:B------:R-:W-:-:S04]  /*05d0*/  IMAD.WIDE R14, R15, 0x4, R4 ;  /* 0x000000040f0e7825 */ /* 0x000fc800078e0204 */
[----:B------:R-:W-:-:S05]  /*05e0*/  IMAD.HI.U32 R16, R8, 0x4, RZ ;  /* 0x0000000408107827 */ /* 0x000fca00078e00ff */
[----:B------:R-:W-:Y:S01]  /*05f0*/  IADD3 R18, PT, PT, -R16, RZ, RZ ;  /* 0x000000ff10127210 */ /* 0x000fe20007ffe1ff */
[----:B--2---:R-:W-:Y:S04]  /*0600*/  STG.E desc[UR6][R6.64+0x8], R13 ;  /* 0x0000080d06007986 */ /* 0x004fe8000c101906 */
[----:B------:R0:W2:Y:S01]  /*0610*/  LDG.E R15, desc[UR6][R14.64] ;  /* 0x000000060e0f7981 */ /* 0x0000a2000c1e1900 */
[----:B------:R-:W-:Y:S01]  /*0620*/  IMAD R18, R9, R18, 0x4 ;  /* 0x0000000409127424 */ /* 0x000fe200078e0212 */
[----:B------:R-:W-:-:S04]  /*0630*/  LOP3.LUT R17, R10, 0x4, RZ, 0x3c, !PT ;  /* 0x000000040a117812 */ /* 0x000fc800078e3cff */
[----:B------:R-:W-:Y:S02]  /*0640*/  ISETP.GT.U32.AND P2, PT, R9, R18, PT ;  /* 0x000000120900720c */ /* 0x000fe40003f44070 */
[----:B------:R-:W-:-:S11]  /*0650*/  ISETP.GE.AND P3, PT, R17, RZ, PT ;  /* 0x000000ff1100720c */ /* 0x000fd60003f66270 */
[----:B------:R-:W-:Y:S01]  /*0660*/  @!P2 IMAD.IADD R18, R18, 0x1, -R9 ;  /* 0x000000011212a824 */ /* 0x000fe200078e0a09 */
[----:B------:R-:W-:-:S04]  /*0670*/  @!P2 IADD3 R16, PT, PT, R16, 0x1, RZ ;  /* 0x000000011010a810 */ /* 0x000fc80007ffe0ff */
[----:B------:R-:W-:-:S13]  /*0680*/  ISETP.GE.U32.AND P1, PT, R18, R9, PT ;  /* 0x000000091200720c */ /* 0x000fda0003f26070 */
[----:B------:R-:W-:-:S05]  /*0690*/  @P1 VIADD R16, R16, 0x1 ;  /* 0x0000000110101836 */ /* 0x000fca0000000000 */
[----:B------:R-:W-:-:S04]  /*06a0*/  @!P3 IADD3 R16, PT, PT, -R16, RZ, RZ ;  /* 0x000000ff1010b210 */ /* 0x000fc80007ffe1ff */
[----:B------:R-:W-:-:S05]  /*06b0*/  SEL R16, R12, R16, !P0 ;  /* 0x000000100c107207 */ /* 0x000fca0004000000 */
[----:B------:R-:W-:-:S04]  /*06c0*/  IMAD.MOV R17, RZ, RZ, -R16 ;  /* 0x000000ffff117224 */ /* 0x000fc800078e0a10 */
[----:B0-----:R-:W-:-:S04]  /*06d0*/  IMAD R14, R10, R17, 0x4 ;  /* 0x000000040a0e7424 */ /* 0x001fc800078e0211 */
[----:B------:R-:W-:-:S05]  /*06e0*/  IMAD R17, R14, UR4, R11 ;  /* 0x000000040e117c24 */ /* 0x000fca000f8e020b */
[----:B------:R-:W-:-:S05]  /*06f0*/  IADD3 R17, PT, PT, R16, R17, RZ ;  /* 0x0000001110117210 */ /* 0x000fca0007ffe0ff */
[----:B------:R-:W-:-:S04]  /*0700*/  IMAD.WIDE R16, R17, 0x4, R4 ;  /* 0x0000000411107825 */ /* 0x000fc800078e0204 */
[----:B------:R-:W-:Y:S01]  /*0710*/  IMAD.HI.U32 R14, R8, 0x5, RZ ;  /* 0x00000005080e7827 */ /* 0x000fe200078e00ff */
[----:B--2---:R-:W-:Y:S04]  /*0720*/  STG.E desc[UR6][R6.64+0xc], R15 ;  /* 0x00000c0f06007986 */ /* 0x004fe8000c101906 */
[----:B------:R0:W2:Y:S01]  /*0730*/  LDG.E R17, desc[UR6][R16.64] ;  /* 0x0000000610117981 */ /* 0x0000a2000c1e1900 */
[----:B------:R-:W-:-:S04]  /*0740*/  IMAD.MOV R18, RZ, RZ, -R14 ;  /* 0x000000ffff127224 */ /* 0x000fc800078e0a0e */
[----:B------:R-:W-:-:S05]  /*0750*/  IMAD R18, R9, R18, 0x5 ;  /* 0x0000000509127424 */ /* 0x000fca00078e0212 */
        /* <DEDUP_REMOVED lines=10> */
[----:B0-----:R-:W-:-:S04]  /*0800*/  IMAD R16, R10, R19, 0x5 ;  /* 0x000000050a107424 */ /* 0x001fc800078e0213 */
[----:B------:R-:W-:-:S04]  /*0810*/  IMAD R19, R16, UR4, R11 ;  /* 0x0000000410137c24 */ /* 0x000fc8000f8e020b */
[----:B------:R-:W-:-:S04]  /*0820*/  IMAD.IADD R19, R14, 0x1, R19 ;  /* 0x000000010e137824 */ /* 0x000fc800078e0213 */
[----:B------:R-:W-:-:S04]  /*0830*/  IMAD.WIDE R18, R19, 0x4, R4 ;  /* 0x0000000413127825 */ /* 0x000fc800078e0204 */
[----:B------:R-:W-:Y:S01]  /*0840*/  IMAD.HI.U32 R14, R8, 0x6, RZ ;  /* 0x00000006080e7827 */ /* 0x000fe200078e00ff */
[----:B--2---:R-:W-:Y:S04]  /*0850*/  STG.E desc[UR6][R6.64+0x10], R17 ;  /* 0x0000101106007986 */ /* 0x004fe8000c101906 */
[----:B------:R-:W2:Y:S01]  /*0860*/  LDG.E R19, desc[UR6][R18.64] ;  /* 0x0000000612137981 */ /* 0x000ea2000c1e1900 */
[----:B------:R-:W-:-:S05]  /*0870*/  IADD3 R16, PT, PT, -R14, RZ, RZ ;  /* 0x000000ff0e107210 */ /* 0x000fca0007ffe1ff */
[----:B------:R-:W-:-:S05]  /*0880*/  IMAD R16, R9, R16, 0x6 ;  /* 0x0000000609107424 */ /* 0x000fca00078e0210 */
[----:B------:R-:W-:-:S13]  /*0890*/  ISETP.GT.U32.AND P2, PT, R9, R16, PT ;  /* 0x000000100900720c */ /* 0x000fda0003f44070 */
        /* <DEDUP_REMOVED lines=8> */
[----:B------:R-:W-:-:S04]  /*0920*/  IMAD.MOV R21, RZ, RZ, -R14 ;  /* 0x000000ffff157224 */ /* 0x000fc800078e0a0e */
[----:B------:R-:W-:-:S04]  /*0930*/  IMAD R16, R10, R21, 0x6 ;  /* 0x000000060a107424 */ /* 0x000fc800078e0215 */
[----:B------:R-:W-:-:S05]  /*0940*/  IMAD R21, R16, UR4, R11 ;  /* 0x0000000410157c24 */ /* 0x000fca000f8e020b */
[----:B------:R-:W-:-:S05]  /*0950*/  IADD3 R21, PT, PT, R14, R21, RZ ;  /* 0x000000150e157210 */ /* 0x000fca0007ffe0ff */
[----:B------:R-:W-:Y:S01]  /*0960*/  IMAD.WIDE R20, R21, 0x4, R4 ;  /* 0x0000000415147825 */ /* 0x000fe200078e0204 */
[----:B--2---:R-:W-:Y:S05]  /*0970*/  STG.E desc[UR6][R6.64+0x14], R19 ;  /* 0x0000141306007986 */ /* 0x004fea000c101906 */
[----:B------:R-:W2:Y:S01]  /*0980*/  LDG.E R21, desc[UR6][R20.64] ;  /* 0x0000000614157981 */ /* 0x000ea2000c1e1900 */
[----:B------:R-:W-:-:S04]  /*0990*/  IMAD.HI.U32 R8, R8, 0x7, RZ ;  /* 0x0000000708087827 */ /* 0x000fc800078e00ff */
        /* <DEDUP_REMOVED lines=28> */
[----:B------:R-:W-:Y:S04]  /*0b60*/  STS [R0+0xc], R15 ;  /* 0x00000c0f00007388 */ /* 0x000fe80000000800 */
[----:B------:R-:W-:Y:S04]  /*0b70*/  STS [R0+0x10], R17 ;  /* 0x0000101100007388 */ /* 0x000fe80000000800 */
[----:B------:R-:W-:Y:S04]  /*0b80*/  STS [R0+0x14], R19 ;  /* 0x0000141300007388 */ /* 0x000fe80000000800 */
[----:B------:R-:W-:Y:S04]  /*0b90*/  STS [R0+0x18], R21 ;  /* 0x0000181500007388 */ /* 0x000fe80000000800 */
[----:B--2---:R-:W-:Y:S04]  /*0ba0*/  STG.E desc[UR6][R6.64+0x1c], R5 ;  /* 0x00001c0506007986 */ /* 0x004fe8000c101906 */
[----:B------:R-:W-:Y:S01]  /*0bb0*/  STS [R0+0x1c], R5 ;  /* 0x00001c0500007388 */ /* 0x000fe20000000800 */
[----:B------:R-:W-:Y:S05]  /*0bc0*/  EXIT ;  /* 0x000000000000794d */ /* 0x000fea0003800000 */
.L_x_3:
        /* <DEDUP_REMOVED lines=11> */
.L_x_12:


//--------------------- .text.copykernelAoS_trans_multi32_32bit_4 --------------------------
	.section	.text.copykernelAoS_trans_multi32_32bit_4,"ax",@progbits
	.align	128
        .global         copykernelAoS_trans_multi32_32bit_4
        .type           copykernelAoS_trans_multi32_32bit_4,@function
        .size           copykernelAoS_trans_multi32_32bit_4,(.L_x_13 - copykernelAoS_trans_multi32_32bit_4)
        .other          copykernelAoS_trans_multi32_32bit_4,@"STO_CUDA_ENTRY STV_DEFAULT"
copykernelAoS_trans_multi32_32bit_4:
.text.copykernelAoS_trans_multi32_32bit_4:
        /* <DEDUP_REMOVED lines=21> */
[----:B------:R-:W0:Y:S01]  /*0150*/  LDCU UR4, c[0x0][0x39c] ;  /* 0x00007380ff0477ac */ /* 0x000e220008000800 */
[----:B------:R-:W-:Y:S01]  /*0160*/  IMAD.HI.U32 R5, R3, R5, R2 ;  /* 0x0000000503057227 */ /* 0x000fe200078e0002 */
[----:B------:R-:W-:-:S03]  /*0170*/  LOP3.LUT R2, R0, 0x4, RZ, 0x3c, !PT ;  /* 0x0000000400027812 */ /* 0x000fc600078e3cff */
        /* <DEDUP_REMOVED lines=11> */
[----:B------:R-:W-:-:S04]  /*0230*/  ISETP.NE.AND P0, PT, R0, RZ, PT ;  /* 0x000000ff0000720c */ /* 0x000fc80003f05270 */
[----:B------:R-:W-:-:S04]  /*0240*/  @!P2 IADD3 R7, PT, PT, -R7, RZ, RZ ;  /* 0x000000ff0707a210 */ /* 0x000fc80007ffe1ff */
[----:B------:R-:W-:-:S05]  /*0250*/  SEL R9, R8, R7, !P0 ;  /* 0x0000000708097207 */ /* 0x000fca0004000000 */
[----:B------:R-:W-:-:S04]  /*0260*/  IMAD R9, R12, R9, RZ ;  /* 0x000000090c097224 */ /* 0x000fc800078e02ff */
[----:B-1----:R-:W-:-:S05]  /*0270*/  IMAD.WIDE R10, R9, 0x4, R2 ;  /* 0x00000004090a7825 */ /* 0x002fca00078e0202 */
[----:B--2---:R1:W2:Y:S01]  /*0280*/  LDG.E R13, desc[UR6][R10.64] ;  /* 0x000000060a0d7981 */ /* 0x0042a2000c1e1900 */
[C---:B------:R-:W-:Y:S02]  /*0290*/  ISETP.GT.U32.AND P1, PT, R4.reuse, 0x1, PT ;  /* 0x000000010400780c */ /* 0x040fe40003f24070 */
[----:B------:R-:W-:Y:S02]  /*02a0*/  IADD3 R6, PT, PT, -R4, 0x1, RZ ;  /* 0x0000000104067810 */ /* 0x000fe40007ffe1ff */
[----:B------:R-:W-:Y:S02]  /*02b0*/  IADD3 R16, PT, PT, R0, 0x1, RZ ;  /* 0x0000000100107810 */ /* 0x000fe40007ffe0ff */
[----:B------:R-:W-:Y:S02]  /*02c0*/  SEL R15, R6, 0x1, !P1 ;  /* 0x00000001060f7807 */ /* 0x000fe40004800000 */
[----:B------:R-:W3:Y:S01]  /*02d0*/  LDC.64 R6, c[0x0][0x390] ;  /* 0x0000e400ff067b82 */ /* 0x000ee20000000a00 */
[----:B-1----:R-:W-:Y:S01]  /*02e0*/  IMAD.SHL.U32 R11, R12, 0x4, RZ ;  /* 0x000000040c0b7824 */ /* 0x002fe200078e00ff */
[----:B------:R-:W-:-:S13]  /*02f0*/  ISETP.GT.U32.AND P1, PT, R4, R15, PT ;  /* 0x0000000f0400720c */ /* 0x000fda0003f24070 */
[----:B------:R-:W-:Y:S01]  /*0300*/  @!P1 IMAD.IADD R15, R15, 0x1, -R4 ;  /* 0x000000010f0f9824 */ /* 0x000fe200078e0a04 */
[----:B------:R-:W-:-:S04]  /*0310*/  ISETP.GE.U32.AND P1, PT, R16, 0x3, PT ;  /* 0x000000031000780c */ /* 0x000fc80003f26070 */
[----:B------:R-:W-:Y:S02]  /*0320*/  SEL R14, R8, R15, !P0 ;  /* 0x0000000f080e7207 */ /* 0x000fe40004000000 */
[----:B------:R-:W-:Y:S01]  /*0330*/  SEL R15, R0, RZ, !P1 ;  /* 0x000000ff000f7207 */ /* 0x000fe20004800000 */
[----:B---3--:R-:W-:-:S04]  /*0340*/  IMAD.WIDE R6, R11, 0x4, R6 ;  /* 0x000000040b067825 */ /* 0x008fc800078e0206 */
[----:B0-----:R-:W-:-:S05]  /*0350*/  IMAD R14, R14, UR4, R9 ;  /* 0x000000040e0e7c24 */ /* 0x001fca000f8e0209 */
[----:B------:R-:W-:-:S05]  /*0360*/  IADD3 R15, PT, PT, R14, R15, RZ ;  /* 0x0000000f0e0f7210 */ /* 0x000fca0007ffe0ff */
[----:B------:R-:W-:-:S04]  /*0370*/  IMAD.WIDE R10, R15, 0x4, R2 ;  /* 0x000000040f0a7825 */ /* 0x000fc800078e0202 */
[----:B------:R-:W-:-:S04]  /*0380*/  IMAD.HI.U32 R12, R5, 0x2, RZ ;  /* 0x00000002050c7827 */ /* 0x000fc800078e00ff */
[----:B------:R-:W-:-:S04]  /*0390*/  IMAD.MOV R17, RZ, RZ, -R12 ;  /* 0x000000ffff117224 */ /* 0x000fc800078e0a0c */
[----:B------:R-:W-:-:S05]  /*03a0*/  IMAD R17, R4, R17, 0x2 ;  /* 0x0000000204117424 */ /* 0x000fca00078e0211 */
[----:B------:R-:W-:Y:S01]  /*03b0*/  ISETP.GT.U32.AND P2, PT, R4, R17, PT ;  /* 0x000000110400720c */ /* 0x000fe20003f44070 */
[----:B--2---:R0:W-:Y:S04]  /*03c0*/  STG.E desc[UR6][R6.64], R13 ;  /* 0x0000000d06007986 */ /* 0x0041e8000c101906 */
[----:B------:R1:W2:Y:S08]  /*03d0*/  LDG.E R15, desc[UR6][R10.64] ;  /* 0x000000060a0f7981 */ /* 0x0002b0000c1e1900 */
[----:B------:R-:W-:Y:S01]  /*03e0*/  @!P2 IADD3 R17, PT, PT, R17, -R4, RZ ;  /* 0x800000041111a210 */ /* 0x000fe20007ffe0ff */
[----:B------:R-:W-:Y:S01]  /*03f0*/  @!P2 VIADD R12, R12, 0x1 ;  /* 0x000000010c0ca836 */ /* 0x000fe20000000000 */
[----:B------:R-:W-:-:S02]  /*0400*/  LOP3.LUT R14, R0, 0x2, RZ, 0x3c, !PT ;  /* 0x00000002000e7812 */ /* 0x000fc400078e3cff */
[----:B------:R-:W-:Y:S02]  /*0410*/  ISETP.GE.U32.AND P1, PT, R17, R4, PT ;  /* 0x000000041100720c */ /* 0x000fe40003f26070 */
[----:B------:R-:W-:-:S11]  /*0420*/  ISETP.GE.AND P3, PT, R14, RZ, PT ;  /* 0x000000ff0e00720c */ /* 0x000fd60003f66270 */
[----:B------:R-:W-:-:S05]  /*0430*/  @P1 IADD3 R12, PT, PT, R12, 0x1, RZ ;  /* 0x000000010c0c1810 */ /* 0x000fca0007ffe0ff */
[----:B------:R-:W-:-:S05]  /*0440*/  @!P3 IMAD.MOV R12, RZ, RZ, -R12 ;  /* 0x000000ffff0cb224 */ /* 0x000fca00078e0a0c */
[----:B------:R-:W-:-:S04]  /*0450*/  SEL R12, R8, R12, !P0 ;  /* 0x0000000c080c7207 */ /* 0x000fc80004000000 */
[----:B-1----:R-:W-:-:S05]  /*0460*/  IADD3 R11, PT, PT, -R12, RZ, RZ ;  /* 0x000000ff0c0b7210 */ /* 0x002fca0007ffe1ff */
[----:B------:R-:W-:-:S04]  /*0470*/  IMAD R10, R0, R11, 0x2 ;  /* 0x00000002000a7424 */ /* 0x000fc800078e020b */
[----:B------:R-:W-:-:S04]  /*0480*/  IMAD R11, R10, UR4, R9 ;  /* 0x000000040a0b7c24 */ /* 0x000fc8000f8e0209 */
[----:B------:R-:W-:-:S04]  /*0490*/  IMAD.IADD R11, R12, 0x1, R11 ;  /* 0x000000010c0b7824 */ /* 0x000fc800078e020b */
[----:B------:R-:W-:-:S04]  /*04a0*/  IMAD.WIDE R10, R11, 0x4, R2 ;  /* 0x000000040b0a7825 */ /* 0x000fc800078e0202 */
[----:B------:R-:W-:-:S05]  /*04b0*/  IMAD.HI.U32 R5, R5, 0x3, RZ ;  /* 0x0000000305057827 */ /* 0x000fca00078e00ff */
[----:B0-----:R-:W-:-:S05]  /*04c0*/  IADD3 R13, PT, PT, -R5, RZ, RZ ;  /* 0x000000ff050d7210 */ /* 0x001fca0007ffe1ff */
[C---:B------:R-:W-:Y:S01]  /*04d0*/  IMAD R13, R4.reuse, R13, 0x3 ;  /* 0x00000003040d7424 */ /* 0x040fe200078e020d */
[----:B--2---:R-:W-:Y:S04]  /*04e0*/  STG.E desc[UR6][R6.64+0x4], R15 ;  /* 0x0000040f06007986 */ /* 0x004fe8000c101906 */
[----:B------:R-:W2:Y:S01]  /*04f0*/  LDG.E R11, desc[UR6][R10.64] ;  /* 0x000000060a0b7981 */ /* 0x000ea2000c1e1900 */
        /* <DEDUP_REMOVED lines=15> */
[----:B------:R-:W2:Y:S04]  /*05f0*/  LDG.E R3, desc[UR6][R2.64] ;  /* 0x0000000602037981 */ /* 0x000ea8000c1e1900 */
[----:B--2---:R-:W-:Y:S01]  /*0600*/  STG.E desc[UR6][R6.64+0xc], R3 ;  /* 0x00000c0306007986 */ /* 0x004fe2000c101906 */
[----:B------:R-:W-:Y:S05]  /*0610*/  EXIT ;  /* 0x000000000000794d */ /* 0x000fea0003800000 */
.L_x_4:
        /* <DEDUP_REMOVED lines=14> */
.L_x_13:


//--------------------- .text.copykernelAoS_trans_multi32_32bit_8 --------------------------
	.section	.text.copykernelAoS_trans_multi32_32bit_8,"ax",@progbits
	.align	128
        .global         copykernelAoS_trans_multi32_32bit_8
        .type           copykernelAoS_trans_multi32_32bit_8,@function
        .size           copykernelAoS_trans_multi32_32bit_8,(.L_x_14 - copykernelAoS_trans_multi32_32bit_8)
        .other          copykernelAoS_trans_multi32_32bit_8,@"STO_CUDA_ENTRY STV_DEFAULT"
copykernelAoS_trans_multi32_32bit_8:
.text.copykernelAoS_trans_multi32_32bit_8:
        /* <DEDUP_REMOVED lines=15> */
[----:B------:R-:W-:-:S05]  /*00f0*/  LOP3.LUT R6, RZ, R4, RZ, 0x33, !PT ;  /* 0x00000004ff067212 */ /* 0x000fca00078e33ff */
[----:B------:R0:W4:Y:S02]  /*0100*/  F2I.FTZ.U32.TRUNC.NTZ R3, R2 ;  /* 0x0000000200037305 */ /* 0x000124000021f000 */
[----:B0-----:R-:W-:Y:S02]  /*0110*/  HFMA2 R2, -RZ, RZ, 0, 0 ;  /* 0x00000000ff027431 */ /* 0x001fe400000001ff */
[----:B----4-:R-:W-:-:S04]  /*0120*/  IMAD.MOV R5, RZ, RZ, -R3 ;  /* 0x000000ffff057224 */ /* 0x010fc800078e0a03 */
[----:B------:R-:W-:-:S04]  /*0130*/  IMAD R5, R5, R0, RZ ;  /* 0x0000000005057224 */ /* 0x000fc800078e02ff */
[----:B------:R-:W-:Y:S01]  /*0140*/  IMAD.HI.U32 R5, R3, R5, R2 ;  /* 0x0000000503057227 */ /* 0x000fe200078e0002 */
[----:B------:R-:W-:-:S04]  /*0150*/  LOP3.LUT R2, R4, 0x8, RZ, 0x3c, !PT ;  /* 0x0000000804027812 */ /* 0x000fc800078e3cff */
[----:B------:R-:W-:Y:S01]  /*0160*/  ISETP.GE.AND P2, PT, R2, RZ, PT ;  /* 0x000000ff0200720c */ /* 0x000fe20003f46270 */
[----:B------:R-:W-:-:S04]  /*0170*/  IMAD.HI.U32 R7, R5, 0x8, RZ ;  /* 0x0000000805077827 */ /* 0x000fc800078e00ff */
[----:B------:R-:W-:-:S04]  /*0180*/  IMAD.MOV R3, RZ, RZ, -R7 ;  /* 0x000000ffff037224 */ /* 0x000fc800078e0a07 */
[----:B------:R-:W-:-:S05]  /*0190*/  IMAD R3, R0, R3, 0x8 ;  /* 0x0000000800037424 */ /* 0x000fca00078e0203 */
[----:B------:R-:W-:-:S13]  /*01a0*/  ISETP.GT.U32.AND P1, PT, R0, R3, PT ;  /* 0x000000030000720c */ /* 0x000fda0003f24070 */
[----:B------:R-:W-:Y:S01]  /*01b0*/  @!P1 IADD3 R3, PT, PT, R3, -R0, RZ ;  /* 0x8000000003039210 */ /* 0x000fe20007ffe0ff */
[----:B------:R-:W-:-:S03]  /*01c0*/  @!P1 VIADD R7, R7, 0x1 ;  /* 0x0000000107079836 */ /* 0x000fc60000000000 */
[----:B------:R-:W-:Y:S02]  /*01d0*/  ISETP.GE.U32.AND P0, PT, R3, R0, PT ;  /* 0x000000000300720c */ /* 0x000fe40003f06070 */
[----:B------:R-:W0:Y:S11]  /*01e0*/  LDC.64 R2, c[0x0][0x380] ;  /* 0x0000e000ff027b82 */ /* 0x000e360000000a00 */
[----:B------:R-:W-:-:S02]  /*01f0*/  @P0 IADD3 R7, PT, PT, R7, 0x1, RZ ;  /* 0x0000000107070810 */ /* 0x000fc40007ffe0ff */
[----:B------:R-:W-:-:S03]  /*0200*/  ISETP.NE.AND P0, PT, R4, RZ, PT ;  /* 0x000000ff0400720c */ /* 0x000fc60003f05270 */
[----:B------:R-:W-:Y:S02]  /*0210*/  IMAD.MOV.U32 R9, RZ, RZ, R7 ;  /* 0x000000ffff097224 */ /* 0x000fe400078e0007 */
[----:B-1----:R-:W-:-:S03]  /*0220*/  IMAD R7, R8, UR4, R11 ;  /* 0x0000000408077c24 */ /* 0x002fc6000f8e020b */
[----:B------:R-:W-:Y:S01]  /*0230*/  @!P2 IADD3 R9, PT, PT, -R9, RZ, RZ ;  /* 0x000000ff0909a210 */ /* 0x000fe20007ffe1ff */
[----:B---3--:R-:W-:Y:S01]  /*0240*/  IMAD R12, R7, UR8, R12 ;  /* 0x00000008070c7c24 */ /* 0x008fe2000f8e020c */
[----:B------:R-:W-:Y:S01]  /*0250*/  ISETP.GT.U32.AND P1, PT, R0, 0x1, PT ;  /* 0x000000010000780c */ /* 0x000fe20003f24070 */
[----:B------:R-:W1:Y:S01]  /*0260*/  LDCU UR4, c[0x0][0x39c] ;  /* 0x00007380ff0477ac */ /* 0x000e620008000800 */
[----:B------:R-:W-:-:S05]  /*0270*/  SEL R9, R6, R9, !P0 ;  /* 0x0000000906097207 */ /* 0x000fca0004000000 */
[----:B------:R-:W-:-:S04]  /*0280*/  IMAD R7, R12, R9, RZ ;  /* 0x000000090c077224 */ /* 0x000fc800078e02ff */
[----:B0-----:R-:W-:-:S05]  /*0290*/  IMAD.WIDE R10, R7, 0x4, R2 ;  /* 0x00000004070a7825 */ /* 0x001fca00078e0202 */
[----:B--2---:R0:W2:Y:S01]  /*02a0*/  LDG.E R13, desc[UR6][R10.64] ;  /* 0x000000060a0d7981 */ /* 0x0040a2000c1e1900 */
[----:B------:R-:W-:Y:S02]  /*02b0*/  IADD3 R8, PT, PT, -R0, 0x1, RZ ;  /* 0x0000000100087810 */ /* 0x000fe40007ffe1ff */
[----:B------:R-:W-:Y:S02]  /*02c0*/  IADD3 R16, PT, PT, R4, 0x1, RZ ;  /* 0x0000000104107810 */ /* 0x000fe40007ffe0ff */
[----:B------:R-:W-:Y:S02]  /*02d0*/  SEL R15, R8, 0x1, !P1 ;  /* 0x00000001080f7807 */ /* 0x000fe40004800000 */
[----:B------:R-:W3:Y:S02]  /*02e0*/  LDC.64 R8, c[0x0][0x390] ;  /* 0x0000e400ff087b82 */ /* 0x000ee40000000a00 */
[----:B------:R-:W-:Y:S01]  /*02f0*/  ISETP.GT.U32.AND P1, PT, R0, R15, PT ;  /* 0x0000000f0000720c */ /* 0x000fe20003f24070 */
[----:B0-----:R-:W-:-:S12]  /*0300*/  IMAD.SHL.U32 R11, R12, 0x8, RZ ;  /* 0x000000080c0b7824 */ /* 0x001fd800078e00ff */
[----:B------:R-:W-:Y:S01]  /*0310*/  @!P1 IMAD.IADD R15, R15, 0x1, -R0 ;  /* 0x000000010f0f9824 */ /* 0x000fe200078e0a00 */
[----:B------:R-:W-:-:S04]  /*0320*/  ISETP.GE.U32.AND P1, PT, R16, 0x3, PT ;  /* 0x000000031000780c */ /* 0x000fc80003f26070 */
[----:B------:R-:W-:Y:S02]  /*0330*/  SEL R14, R6, R15, !P0 ;  /* 0x0000000f060e7207 */ /* 0x000fe40004000000 */
[----:B------:R-:W-:Y:S01]  /*0340*/  SEL R15, R4, RZ, !P1 ;  /* 0x000000ff040f7207 */ /* 0x000fe20004800000 */
[----:B---3--:R-:W-:-:S04]  /*0350*/  IMAD.WIDE R8, R11, 0x4, R8 ;  /* 0x000000040b087825 */ /* 0x008fc800078e0208 */
[----:B-1----:R-:W-:-:S05]  /*0360*/  IMAD R14, R14, UR4, R7 ;  /* 0x000000040e0e7c24 */ /* 0x002fca000f8e0207 */
        /* <DEDUP_REMOVED lines=22> */
[----:B------:R-:W-:-:S05]  /*04d0*/  IADD3 R17, PT, PT, -R12, RZ, RZ ;  /* 0x000000ff0c117210 */ /* 0x000fca0007ffe1ff */
[C---:B------:R-:W-:Y:S01]  /*04e0*/  IMAD R17, R0.reuse, R17, 0x3 ;  /* 0x0000000300117424 */ /* 0x040fe200078e0211 */
[----:B--2---:R1:W-:Y:S04]  /*04f0*/  STG.E desc[UR6][R8.64+0x4], R15 ;  /* 0x0000040f08007986 */ /* 0x0043e8000c101906 */
[----:B0-----:R0:W2:Y:S01]  /*0500*/  LDG.E R13, desc[UR6][R10.64] ;  /* 0x000000060a0d7981 */ /* 0x0010a2000c1e1900 */
[----:B------:R-:W-:Y:S02]  /*0510*/  ISETP.GT.U32.AND P2, PT, R0, R17, PT ;  /* 0x000000110000720c */ /* 0x000fe40003f44070 */
[----:B------:R-:W-:-:S04]  /*0520*/  LOP3.LUT R14, R4, 0x3, RZ, 0x3c, !PT ;  /* 0x00000003040e7812 */ /* 0x000fc800078e3cff */
[----:B------:R-:W-:-:S07]  /*0530*/  ISETP.GE.AND P3, PT, R14, RZ, PT ;  /* 0x000000ff0e00720c */ /* 0x000fce0003f66270 */
[----:B------:R-:W-:Y:S01]  /*0540*/  @!P2 IMAD.IADD R17, R17, 0x1, -R0 ;  /* 0x000000011111a824 */ /* 0x000fe200078e0a00 */
[----:B------:R-:W-:-:S04]  /*0550*/  @!P2 IADD3 R12, PT, PT, R12, 0x1, RZ ;  /* 0x000000010c0ca810 */ /* 0x000fc80007ffe0ff */
[----:B------:R-:W-:-:S13]  /*0560*/  ISETP.GE.U32.AND P1, PT, R17, R0, PT ;  /* 0x000000001100720c */ /* 0x000fda0003f26070 */
        /* <DEDUP_REMOVED lines=9> */
[----:B------:R-:W-:Y:S01]  /*0600*/  IMAD.MOV R17, RZ, RZ, -R12 ;  /* 0x000000ffff117224 */ /* 0x000fe200078e0a0c */
[----:B--2---:R0:W-:Y:S04]  /*0610*/  STG.E desc[UR6][R8.64+0x8], R13 ;  /* 0x0000080d08007986 */ /* 0x0041e8000c101906 */
[----:B-1----:R1:W2:Y:S01]  /*0620*/  LDG.E R15, desc[UR6][R10.64] ;  /* 0x000000060a0f7981 */ /* 0x0022a2000c1e1900 */
[----:B------:R-:W-:Y:S01]  /*0630*/  IMAD R17, R0, R17, 0x4 ;  /* 0x0000000400117424 */ /* 0x000fe200078e0211 */
[----:B------:R-:W-:-:S04]  /*0640*/  LOP3.LUT R14, R4, 0x4, RZ, 0x3c, !PT ;  /* 0x00000004040e7812 */ /* 0x000fc800078e3cff */
[----:B------:R-:W-:Y:S02]  /*0650*/  ISETP.GT.U32.AND P2, PT, R0, R17, PT ;  /* 0x000000110000720c */ /* 0x000fe40003f44070 */
[----:B------:R-:W-:-:S11]  /*0660*/  ISETP.GE.AND P3, PT, R14, RZ, PT ;  /* 0x000000ff0e00720c */ /* 0x000fd60003f66270 */
[----:B------:R-:W-:Y:S01]  /*0670*/  @!P2 IADD3 R17, PT, PT, R17, -R0, RZ ;  /* 0x800000001111a210 */ /* 0x000fe20007ffe0ff */
[----:B------:R-:W-:-:S03]  /*0680*/  @!P2 VIADD R12, R12, 0x1 ;  /* 0x000000010c0ca836 */ /* 0x000fc60000000000 */
[----:B------:R-:W-:-:S13]  /*0690*/  ISETP.GE.U32.AND P1, PT, R17, R0, PT ;  /* 0x000000001100720c */ /* 0x000fda0003f26070 */
        /* <DEDUP_REMOVED lines=9> */
[----:B------:R-:W-:Y:S01]  /*0730*/  IADD3 R17, PT, PT, -R12, RZ, RZ ;  /* 0x000000ff0c117210 */ /* 0x000fe20007ffe1ff */
[----:B--2---:R1:W-:Y:S04]  /*0740*/  STG.E desc[UR6][R8.64+0xc], R15 ;  /* 0x00000c0f08007986 */ /* 0x0043e8000c101906 */
[----:B0-----:R0:W2:Y:S01]  /*0750*/  LDG.E R13, desc[UR6][R10.64] ;  /* 0x000000060a0d7981 */ /* 0x0010a2000c1e1900 */
        /* <DEDUP_REMOVED lines=15> */
[----:B------:R-:W-:Y:S01]  /*0850*/  IMAD.HI.U32 R12, R5, 0x6, RZ ;  /* 0x00000006050c7827 */ /* 0x000fe200078e00ff */
[----:B--2---:R0:W-:Y:S04]  /*0860*/  STG.E desc[UR6][R8.64+0x10], R13 ;  /* 0x0000100d08007986 */ /* 0x0041e8000c101906 */
[----:B-1----:R1:W2:Y:S01]  /*0870*/  LDG.E R15, desc[UR6][R10.64] ;  /* 0x000000060a0f7981 */ /* 0x0022a2000c1e1900 */
[----:B------:R-:W-:Y:S01]  /*0880*/  IMAD.MOV R17, RZ, RZ, -R12 ;  /* 0x000000ffff117224 */ /* 0x000fe200078e0a0c */
[----:B------:R-:W-:-:S03]  /*0890*/  LOP3.LUT R14, R4, 0x6, RZ, 0x3c, !PT ;  /* 0x00000006040e7812 */ /* 0x000fc600078e3cff */
[----:B------:R-:W-:Y:S01]  /*08a0*/  IMAD R17, R0, R17, 0x6 ;  /* 0x0000000600117424 */ /* 0x000fe200078e0211 */
[----:B------:R-:W-:-:S04]  /*08b0*/  ISETP.GE.AND P3, PT, R14, RZ, PT ;  /* 0x000000ff0e00720c */ /* 0x000fc80003f66270 */
[----:B------:R-:W-:-:S13]  /*08c0*/  ISETP.GT.U32.AND P2, PT, R0, R17, PT ;  /* 0x000000110000720c */ /* 0x000fda0003f44070 */
        /* <DEDUP_REMOVED lines=11> */
[----:B------:R-:W-:Y:S01]  /*0980*/  IMAD.HI.U32 R5, R5, 0x7, RZ ;  /* 0x0000000705057827 */ /* 0x000fe200078e00ff */
[----:B--2---:R-:W-:Y:S04]  /*0990*/  STG.E desc[UR6][R8.64+0x14], R15 ;  /* 0x0000140f08007986 */ /* 0x004fe8000c101906 */
[----:B------:R-:W2:Y:S01]  /*09a0*/  LDG.E R11, desc[UR6][R10.64] ;  /* 0x000000060a0b7981 */ /* 0x000ea2000c1e1900 */
[----:B0-----:R-:W-:-:S05]  /*09b0*/  IADD3 R13, PT, PT, -R5, RZ, RZ ;  /* 0x000000ff050d7210 */ /* 0x001fca0007ffe1ff */
        /* <DEDUP_REMOVED lines=19> */
.L_x_5:
        /* <DEDUP_REMOVED lines=9> */
.L_x_14:


//--------------------- .text.copykernelAoS_no_trans_multi32_32bit --------------------------
	.section	.text.copykernelAoS_no_trans_multi32_32bit,"ax",@progbits
	.align	128
        .global         copykernelAoS_no_trans_multi32_32bit
        .type           copykernelAoS_no_trans_multi32_32bit,@function
        .size           copykernelAoS_no_trans_multi32_32bit,(.L_x_15 - copykernelAoS_no_trans_multi32_32bit)
        .other          copykernelAoS_no_trans_multi32_32bit,@"STO_CUDA_ENTRY STV_DEFAULT"
copykernelAoS_no_trans_multi32_32bit:
.text.copykernelAoS_no_trans_multi32_32bit:
        /* <DEDUP_REMOVED lines=9> */
[----:B-1----:R-:W-:Y:S01]  /*0090*/  UIMAD UR4, UR5, UR6, UR4 ;  /* 0x00000006050472a4 */ /* 0x002fe2000f8e0204 */
[----:B------:R-:W1:Y:S05]  /*00a0*/  LDCU.64 UR6, c[0x0][0x358] ;  /* 0x00006b00ff0677ac */ /* 0x000e6a0008000a00 */
[----:B0-----:R-:W-:-:S02]  /*00b0*/  IMAD R0, R0, UR4, R5 ;  /* 0x0000000400007c24 */ /* 0x001fc4000f8e0205 */
[----:B------:R-:W0:Y:S02]  /*00c0*/  LDC.64 R4, c[0x0][0x390] ;  /* 0x0000e400ff047b82 */ /* 0x000e240000000a00 */
[----:B--2---:R-:W-:-:S04]  /*00d0*/  IMAD R7, R0, UR8, R7 ;  /* 0x0000000800077c24 */ /* 0x004fc8000f8e0207 */
[----:B---3--:R-:W-:-:S05]  /*00e0*/  IMAD.WIDE R2, R7, 0x4, R2 ;  /* 0x0000000407027825 */ /* 0x008fca00078e0202 */
[----:B-1----:R-:W2:Y:S01]  /*00f0*/  LDG.E R9, desc[UR6][R2.64] ;  /* 0x0000000602097981 */ /* 0x002ea2000c1e1900 */
[----:B0-----:R-:W-:-:S05]  /*0100*/  IMAD.WIDE R4, R7, 0x4, R4 ;  /* 0x0000000407047825 */ /* 0x001fca00078e0204 */
[----:B--2---:R0:W-:Y:S04]  /*0110*/  STG.E desc[UR6][R4.64], R9 ;  /* 0x0000000904007986 */ /* 0x0041e8000c101906 */
[----:B------:R-:W2:Y:S04]  /*0120*/  LDG.E R7, desc[UR6][R2.64+0x4] ;  /* 0x0000040602077981 */ /* 0x000ea8000c1e1900 */
[----:B--2---:R1:W-:Y:S04]  /*0130*/  STG.E desc[UR6][R4.64+0x4], R7 ;  /* 0x0000040704007986 */ /* 0x0043e8000c101906 */
[----:B------:R-:W2:Y:S04]  /*0140*/  LDG.E R11, desc[UR6][R2.64+0x8] ;  /* 0x00000806020b7981 */ /* 0x000ea8000c1e1900 */
[----:B--2---:R-:W-:Y:S04]  /*0150*/  STG.E desc[UR6][R4.64+0x8], R11 ;  /* 0x0000080b04007986 */ /* 0x004fe8000c101906 */
[----:B------:R-:W2:Y:S04]  /*0160*/  LDG.E R13, desc[UR6][R2.64+0xc] ;  /* 0x00000c06020d7981 */ /* 0x000ea8000c1e1900 */
[----:B--2---:R-:W-:Y:S04]  /*0170*/  STG.E desc[UR6][R4.64+0xc], R13 ;  /* 0x00000c0d04007986 */ /* 0x004fe8000c101906 */
[----:B------:R-:W2:Y:S04]  /*0180*/  LDG.E R15, desc[UR6][R2.64+0x10] ;  /* 0x00001006020f7981 */ /* 0x000ea8000c1e1900 */
[----:B--2---:R-:W-:Y:S04]  /*0190*/  STG.E desc[UR6][R4.64+0x10], R15 ;  /* 0x0000100f04007986 */ /* 0x004fe8000c101906 */
[----:B------:R-:W2:Y:S04]  /*01a0*/  LDG.E R17, desc[UR6][R2.64+0x14] ;  /* 0x0000140602117981 */ /* 0x000ea8000c1e1900 */
[----:B--2---:R-:W-:Y:S04]  /*01b0*/  STG.E desc[UR6][R4.64+0x14], R17 ;  /* 0x0000141104007986 */ /* 0x004fe8000c101906 */
[----:B0-----:R-:W2:Y:S04]  /*01c0*/  LDG.E R9, desc[UR6][R2.64+0x18] ;  /* 0x0000180602097981 */ /* 0x001ea8000c1e1900 */
[----:B--2---:R-:W-:Y:S04]  /*01d0*/  STG.E desc[UR6][R4.64+0x18], R9 ;  /* 0x0000180904007986 */ /* 0x004fe8000c101906 */
[----:B-1----:R-:W2:Y:S04]  /*01e0*/  LDG.E R7, desc[UR6][R2.64+0x1c] ;  /* 0x00001c0602077981 */ /* 0x002ea8000c1e1900 */
[----:B--2---:R-:W-:Y:S01]  /*01f0*/  STG.E desc[UR6][R4.64+0x1c], R7 ;  /* 0x00001c0704007986 */ /* 0x004fe2000c101906 */
[----:B------:R-:W-:Y:S05]  /*0200*/  EXIT ;  /* 0x000000000000794d */ /* 0x000fea0003800000 */
.L_x_6:
        /* <DEDUP_REMOVED lines=15> */
.L_x_15:


//--------------------- .text.copykernelAoS_trans232_32bit --------------------------
	.section	.text.copykernelAoS_trans232_32bit,"ax",@progbits
	.align	128
        .global         copykernelAoS_trans232_32bit
        .type           copykernelAoS_trans232_32bit,@function
        .size           copykernelAoS_trans232_32bit,(.L_x_16 - copykernelAoS_trans232_32bit)
        .other          copykernelAoS_trans232_32bit,@"STO_CUDA_ENTRY STV_DEFAULT"
copykernelAoS_trans232_32bit:
.text.copykernelAoS_trans232_32bit:
        /* <DEDUP_REMOVED lines=49> */
.L_x_7:
        /* <DEDUP_REMOVED lines=15> */
.L_x_16:


//--------------------- .text.copykernelAoS_no_trans32_32bit --------------------------
	.section	.text.copykernelAoS_no_trans32_32bit,"ax",@progbits
	.align	128
        .global         copykernelAoS_no_trans32_32bit
        .type           copykernelAoS_no_trans32_32bit,@function
        .size           copykernelAoS_no_trans32_32bit,(.L_x_17 - copykernelAoS_no_trans32_32bit)
        .other          copykernelAoS_no_trans32_32bit,@"STO_CUDA_ENTRY STV_DEFAULT"
copykernelAoS_no_trans32_32bit:
.text.copykernelAoS_no_trans32_32bit:
        /* <DEDUP_REMOVED lines=14> */
[----:B---3--:R-:W-:-:S06]  /*00e0*/  IMAD.WIDE R2, R7, 0x4, R2 ;  /* 0x0000000407027825 */ /* 0x008fcc00078e0202 */
[----:B-1----:R-:W2:Y:S01]  /*00f0*/  LDG.E R3, desc[UR6][R2.64] ;  /* 0x0000000602037981 */ /* 0x002ea2000c1e1900 */
[----:B0-----:R-:W-:-:S05]  /*0100*/  IMAD.WIDE R4, R7, 0x4, R4 ;  /* 0x0000000407047825 */ /* 0x001fca00078e0204 */
[----:B--2---:R-:W-:Y:S01]  /*0110*/  STG.E desc[UR6][R4.64], R3 ;  /* 0x0000000304007986 */ /* 0x004fe2000c101906 */
[----:B------:R-:W-:Y:S05]  /*0120*/  EXIT ;  /* 0x000000000000794d */ /* 0x000fea0003800000 */
.L_x_8:
        /* <DEDUP_REMOVED lines=13> */
.L_x_17:


//--------------------- .nv.shared.reserved.0     --------------------------
	.section	.nv.shared.reserved.0,"aw",@nobits
	.weak		__nv_reservedSMEM_offset_0_alias
	.size		__nv_reservedSMEM_offset_0_alias, 0, 64
	.other		__nv_reservedSMEM_offset_0_alias,@"STO_CUDA_RESERVED_SHARED STV_DEFAULT"
__nv_reservedSMEM_offset_0_alias:
	.zero		0
	.zero		64


//--------------------- .nv.shared.copykernelAoSsharedmulti32_32bit_4 --------------------------
	.section	.nv.shared.copykernelAoSsharedmulti32_32bit_4,"aw",@nobits
	.sectionflags	@""
	.align	4
.nv.shared.copykernelAoSsharedmulti32_32bit_4:
	.zero		1536


//--------------------- .nv.shared.copykernelAoSsharedmulti32_32bit_8 --------------------------
	.section	.nv.shared.copykernelAoSsharedmulti32_32bit_8,"aw",@nobits
	.sectionflags	@""
	.align	4
.nv.shared.copykernelAoSsharedmulti32_32bit_8:
	.zero		2048


//--------------------- .nv.constant0.copykernelAoS_trans132_32bit --------------------------
	.section	.nv.constant0.copykernelAoS_trans132_32bit,"a",@progbits
	.sectionflags	@""
	.align	4
.nv.constant0.copykernelAoS_trans132_32bit:
	.zero		932


//--------------------- .nv.constant0.copykernelAoS_shared32_32bit --------------------------
	.section	.nv.constant0.copykernelAoS_shared32_32bit,"a",@progbits
	.sectionflags	@""
	.align	4
.nv.constant0.copykernelAoS_shared32_32bit:
	.zero		932


//--------------------- .nv.constant0.copykernelAoSsharedmulti32_32bit_4 --------------------------
	.section	.nv.constant0.copykernelAoSsharedmulti32_32bit_4,"a",@progbits
	.sectionflags	@""
	.align	4
.nv.constant0.copykernelAoSsharedmulti32_32bit_4:
	.zero		932


//--------------------- .nv.constant0.copykernelAoSsharedmulti32_32bit_8 --------------------------
	.section	.nv.constant0.copykernelAoSsharedmulti32_32bit_8,"a",@progbits
	.sectionflags	@""
	.align	4
.nv.constant0.copykernelAoSsharedmulti32_32bit_8:
	.zero		932


//--------------------- .nv.constant0.copykernelAoS_trans_multi32_32bit_4 --------------------------
	.section	.nv.constant0.copykernelAoS_trans_multi32_32bit_4,"a",@progbits
	.sectionflags	@""
	.align	4
.nv.constant0.copykernelAoS_trans_multi32_32bit_4:
	.zero		932


//--------------------- .nv.constant0.copykernelAoS_trans_multi32_32bit_8 --------------------------
	.section	.nv.constant0.copykernelAoS_trans_multi32_32bit_8,"a",@progbits
	.sectionflags	@""
	.align	4
.nv.constant0.copykernelAoS_trans_multi32_32bit_8:
	.zero		932


//--------------------- .nv.constant0.copykernelAoS_no_trans_multi32_32bit --------------------------
	.section	.nv.constant0.copykernelAoS_no_trans_multi32_32bit,"a",@progbits
	.sectionflags	@""
	.align	4
.nv.constant0.copykernelAoS_no_trans_multi32_32bit:
	.zero		932


//--------------------- .nv.constant0.copykernelAoS_trans232_32bit --------------------------
	.section	.nv.constant0.copykernelAoS_trans232_32bit,"a",@progbits
	.sectionflags	@""
	.align	4
.nv.constant0.copykernelAoS_trans232_32bit:
	.zero		932


//--------------------- .nv.constant0.copykernelAoS_no_trans32_32bit --------------------------
	.section	.nv.constant0.copykernelAoS_no_trans32_32bit,"a",@progbits
	.sectionflags	@""
	.align	4
.nv.constant0.copykernelAoS_no_trans32_32bit:
	.zero		932


//--------------------- SYMBOLS --------------------------

	.type		.nv.reservedSmem.offset0,@object
	.size		.nv.reservedSmem.offset0,0x4
	.type		.nv.reservedSmem.cap,@object
	.size		.nv.reservedSmem.cap,0x4
